//
// Generated by NVIDIA NVVM Compiler
//
// Compiler Build ID: CL-36424714
// Cuda compilation tools, release 13.0, V13.0.88
// Based on NVVM 20.0.0
//

.version 9.0
.target sm_100
.address_size 64

	// .globl	_Z21accumulate_city_statsPKfPKiPdS3_S3_S3_Pxiii
// _ZZ21accumulate_city_statsPKfPKiPdS3_S3_S3_PxiiiE5s_sum has been demoted
// _ZZ21accumulate_city_statsPKfPKiPdS3_S3_S3_PxiiiE5s_abs has been demoted
// _ZZ21accumulate_city_statsPKfPKiPdS3_S3_S3_PxiiiE5s_fst has been demoted
// _ZZ21accumulate_city_statsPKfPKiPdS3_S3_S3_PxiiiE5s_snd has been demoted
// _ZZ21accumulate_city_statsPKfPKiPdS3_S3_S3_PxiiiE5s_dry has been demoted

.visible .entry _Z21accumulate_city_statsPKfPKiPdS3_S3_S3_Pxiii(
	.param .u64 .ptr .align 1 _Z21accumulate_city_statsPKfPKiPdS3_S3_S3_Pxiii_param_0,
	.param .u64 .ptr .align 1 _Z21accumulate_city_statsPKfPKiPdS3_S3_S3_Pxiii_param_1,
	.param .u64 .ptr .align 1 _Z21accumulate_city_statsPKfPKiPdS3_S3_S3_Pxiii_param_2,
	.param .u64 .ptr .align 1 _Z21accumulate_city_statsPKfPKiPdS3_S3_S3_Pxiii_param_3,
	.param .u64 .ptr .align 1 _Z21accumulate_city_statsPKfPKiPdS3_S3_S3_Pxiii_param_4,
	.param .u64 .ptr .align 1 _Z21accumulate_city_statsPKfPKiPdS3_S3_S3_Pxiii_param_5,
	.param .u64 .ptr .align 1 _Z21accumulate_city_statsPKfPKiPdS3_S3_S3_Pxiii_param_6,
	.param .u32 _Z21accumulate_city_statsPKfPKiPdS3_S3_S3_Pxiii_param_7,
	.param .u32 _Z21accumulate_city_statsPKfPKiPdS3_S3_S3_Pxiii_param_8,
	.param .u32 _Z21accumulate_city_statsPKfPKiPdS3_S3_S3_Pxiii_param_9
)
{
	.reg .pred 	%p<93>;
	.reg .b32 	%r<131>;
	.reg .b32 	%f<6>;
	.reg .b64 	%rd<116>;
	.reg .b64 	%fd<346>;
	// demoted variable
	.shared .align 8 .b8 _ZZ21accumulate_city_statsPKfPKiPdS3_S3_S3_PxiiiE5s_sum[256];
	// demoted variable
	.shared .align 8 .b8 _ZZ21accumulate_city_statsPKfPKiPdS3_S3_S3_PxiiiE5s_abs[256];
	// demoted variable
	.shared .align 8 .b8 _ZZ21accumulate_city_statsPKfPKiPdS3_S3_S3_PxiiiE5s_fst[256];
	// demoted variable
	.shared .align 8 .b8 _ZZ21accumulate_city_statsPKfPKiPdS3_S3_S3_PxiiiE5s_snd[256];
	// demoted variable
	.shared .align 8 .b8 _ZZ21accumulate_city_statsPKfPKiPdS3_S3_S3_PxiiiE5s_dry[256];
	ld.param.u64 	%rd39, [_Z21accumulate_city_statsPKfPKiPdS3_S3_S3_Pxiii_param_0];
	ld.param.u64 	%rd45, [_Z21accumulate_city_statsPKfPKiPdS3_S3_S3_Pxiii_param_1];
	ld.param.u64 	%rd41, [_Z21accumulate_city_statsPKfPKiPdS3_S3_S3_Pxiii_param_3];
	ld.param.u64 	%rd43, [_Z21accumulate_city_statsPKfPKiPdS3_S3_S3_Pxiii_param_5];
	ld.param.u64 	%rd44, [_Z21accumulate_city_statsPKfPKiPdS3_S3_S3_Pxiii_param_6];
	ld.param.u32 	%r11, [_Z21accumulate_city_statsPKfPKiPdS3_S3_S3_Pxiii_param_7];
	ld.param.u32 	%r12, [_Z21accumulate_city_statsPKfPKiPdS3_S3_S3_Pxiii_param_8];
	ld.param.u32 	%r13, [_Z21accumulate_city_statsPKfPKiPdS3_S3_S3_Pxiii_param_9];
	cvta.to.global.u64 	%rd46, %rd45;
	mov.u32 	%r1, %ctaid.x;
	rem.s32 	%r2, %r1, %r12;
	mul.wide.u32 	%rd47, %r2, 4;
	add.s64 	%rd48, %rd46, %rd47;
	ld.global.nc.u32 	%r3, [%rd48];
	setp.lt.s32 	%p1, %r3, 1;
	@%p1 bra 	$L__BB0_46;
	mul.lo.s32 	%r14, %r2, %r11;
	mul.wide.s32 	%rd50, %r14, 4;
	add.s64 	%rd1, %rd39, %rd50;
	mov.u32 	%r4, %tid.x;
	div.s32 	%r15, %r1, %r12;
	mov.u32 	%r5, %ntid.x;
	mad.lo.s32 	%r130, %r15, %r5, %r4;
	setp.ge.s32 	%p2, %r130, %r3;
	mov.b64 	%rd114, 0;
	mov.f64 	%fd338, 0d0000000000000000;
	mov.f64 	%fd335, %fd338;
	mov.f64 	%fd336, %fd338;
	mov.f64 	%fd337, %fd338;
	@%p2 bra 	$L__BB0_8;
	mul.lo.s32 	%r7, %r13, %r5;
	mov.f64 	%fd337, 0d0000000000000000;
	mov.b64 	%rd114, 0;
	mov.f64 	%fd336, %fd337;
	mov.f64 	%fd335, %fd337;
	mov.f64 	%fd338, %fd337;
$L__BB0_3:
	mul.wide.s32 	%rd53, %r130, 4;
	add.s64 	%rd52, %rd1, %rd53;
	// begin inline asm
	ld.global.nc.f32 %f2, [%rd52];
	// end inline asm
	cvt.f64.f32 	%fd5, %f2;
	add.f64 	%fd338, %fd338, %fd5;
	setp.lt.f32 	%p3, %f2, 0f41F00000;
	selp.u64 	%rd54, 1, 0, %p3;
	add.s64 	%rd114, %rd114, %rd54;
	setp.lt.s32 	%p4, %r130, 1;
	@%p4 bra 	$L__BB0_5;
	add.s32 	%r16, %r130, -1;
	mul.wide.u32 	%rd56, %r16, 4;
	add.s64 	%rd55, %rd1, %rd56;
	// begin inline asm
	ld.global.nc.f32 %f3, [%rd55];
	// end inline asm
	sub.f32 	%f4, %f2, %f3;
	abs.f32 	%f5, %f4;
	cvt.f64.f32 	%fd155, %f5;
	add.f64 	%fd335, %fd335, %fd155;
$L__BB0_5:
	setp.lt.u32 	%p5, %r3, 101;
	@%p5 bra 	$L__BB0_7;
	shr.u32 	%r17, %r3, 1;
	setp.lt.s32 	%p6, %r130, %r17;
	add.f64 	%fd156, %fd336, %fd5;
	add.f64 	%fd157, %fd337, %fd5;
	selp.f64 	%fd336, %fd156, %fd336, %p6;
	selp.f64 	%fd337, %fd337, %fd157, %p6;
$L__BB0_7:
	add.s32 	%r130, %r130, %r7;
	setp.lt.s32 	%p7, %r130, %r3;
	@%p7 bra 	$L__BB0_3;
$L__BB0_8:
	// begin inline asm
	mov.b64 {%r18,%r19}, %fd338;
	// end inline asm
	shfl.sync.down.b32	%r21|%p8, %r19, 16, 31, -1;
	shfl.sync.down.b32	%r20|%p9, %r18, 16, 31, -1;
	// begin inline asm
	mov.b64 %fd159, {%r20,%r21};
	// end inline asm
	add.f64 	%fd160, %fd338, %fd159;
	// begin inline asm
	mov.b64 {%r22,%r23}, %fd160;
	// end inline asm
	shfl.sync.down.b32	%r25|%p10, %r23, 8, 31, -1;
	shfl.sync.down.b32	%r24|%p11, %r22, 8, 31, -1;
	// begin inline asm
	mov.b64 %fd161, {%r24,%r25};
	// end inline asm
	add.f64 	%fd162, %fd160, %fd161;
	// begin inline asm
	mov.b64 {%r26,%r27}, %fd162;
	// end inline asm
	shfl.sync.down.b32	%r29|%p12, %r27, 4, 31, -1;
	shfl.sync.down.b32	%r28|%p13, %r26, 4, 31, -1;
	// begin inline asm
	mov.b64 %fd163, {%r28,%r29};
	// end inline asm
	add.f64 	%fd164, %fd162, %fd163;
	// begin inline asm
	mov.b64 {%r30,%r31}, %fd164;
	// end inline asm
	shfl.sync.down.b32	%r33|%p14, %r31, 2, 31, -1;
	shfl.sync.down.b32	%r32|%p15, %r30, 2, 31, -1;
	// begin inline asm
	mov.b64 %fd165, {%r32,%r33};
	// end inline asm
	add.f64 	%fd166, %fd164, %fd165;
	// begin inline asm
	mov.b64 {%r34,%r35}, %fd166;
	// end inline asm
	shfl.sync.down.b32	%r37|%p16, %r35, 1, 31, -1;
	shfl.sync.down.b32	%r36|%p17, %r34, 1, 31, -1;
	// begin inline asm
	mov.b64 %fd167, {%r36,%r37};
	// end inline asm
	add.f64 	%fd17, %fd166, %fd167;
	// begin inline asm
	mov.b64 {%r38,%r39}, %fd335;
	// end inline asm
	shfl.sync.down.b32	%r41|%p18, %r39, 16, 31, -1;
	shfl.sync.down.b32	%r40|%p19, %r38, 16, 31, -1;
	// begin inline asm
	mov.b64 %fd169, {%r40,%r41};
	// end inline asm
	add.f64 	%fd170, %fd335, %fd169;
	// begin inline asm
	mov.b64 {%r42,%r43}, %fd170;
	// end inline asm
	shfl.sync.down.b32	%r45|%p20, %r43, 8, 31, -1;
	shfl.sync.down.b32	%r44|%p21, %r42, 8, 31, -1;
	// begin inline asm
	mov.b64 %fd171, {%r44,%r45};
	// end inline asm
	add.f64 	%fd172, %fd170, %fd171;
	// begin inline asm
	mov.b64 {%r46,%r47}, %fd172;
	// end inline asm
	shfl.sync.down.b32	%r49|%p22, %r47, 4, 31, -1;
	shfl.sync.down.b32	%r48|%p23, %r46, 4, 31, -1;
	// begin inline asm
	mov.b64 %fd173, {%r48,%r49};
	// end inline asm
	add.f64 	%fd174, %fd172, %fd173;
	// begin inline asm
	mov.b64 {%r50,%r51}, %fd174;
	// end inline asm
	shfl.sync.down.b32	%r53|%p24, %r51, 2, 31, -1;
	shfl.sync.down.b32	%r52|%p25, %r50, 2, 31, -1;
	// begin inline asm
	mov.b64 %fd175, {%r52,%r53};
	// end inline asm
	add.f64 	%fd176, %fd174, %fd175;
	// begin inline asm
	mov.b64 {%r54,%r55}, %fd176;
	// end inline asm
	shfl.sync.down.b32	%r57|%p26, %r55, 1, 31, -1;
	shfl.sync.down.b32	%r56|%p27, %r54, 1, 31, -1;
	// begin inline asm
	mov.b64 %fd177, {%r56,%r57};
	// end inline asm
	add.f64 	%fd18, %fd176, %fd177;
	// begin inline asm
	mov.b64 {%r58,%r59}, %fd336;
	// end inline asm
	shfl.sync.down.b32	%r61|%p28, %r59, 16, 31, -1;
	shfl.sync.down.b32	%r60|%p29, %r58, 16, 31, -1;
	// begin inline asm
	mov.b64 %fd179, {%r60,%r61};
	// end inline asm
	add.f64 	%fd180, %fd336, %fd179;
	// begin inline asm
	mov.b64 {%r62,%r63}, %fd180;
	// end inline asm
	shfl.sync.down.b32	%r65|%p30, %r63, 8, 31, -1;
	shfl.sync.down.b32	%r64|%p31, %r62, 8, 31, -1;
	// begin inline asm
	mov.b64 %fd181, {%r64,%r65};
	// end inline asm
	add.f64 	%fd182, %fd180, %fd181;
	// begin inline asm
	mov.b64 {%r66,%r67}, %fd182;
	// end inline asm
	shfl.sync.down.b32	%r69|%p32, %r67, 4, 31, -1;
	shfl.sync.down.b32	%r68|%p33, %r66, 4, 31, -1;
	// begin inline asm
	mov.b64 %fd183, {%r68,%r69};
	// end inline asm
	add.f64 	%fd184, %fd182, %fd183;
	// begin inline asm
	mov.b64 {%r70,%r71}, %fd184;
	// end inline asm
	shfl.sync.down.b32	%r73|%p34, %r71, 2, 31, -1;
	shfl.sync.down.b32	%r72|%p35, %r70, 2, 31, -1;
	// begin inline asm
	mov.b64 %fd185, {%r72,%r73};
	// end inline asm
	add.f64 	%fd186, %fd184, %fd185;
	// begin inline asm
	mov.b64 {%r74,%r75}, %fd186;
	// end inline asm
	shfl.sync.down.b32	%r77|%p36, %r75, 1, 31, -1;
	shfl.sync.down.b32	%r76|%p37, %r74, 1, 31, -1;
	// begin inline asm
	mov.b64 %fd187, {%r76,%r77};
	// end inline asm
	add.f64 	%fd19, %fd186, %fd187;
	// begin inline asm
	mov.b64 {%r78,%r79}, %fd337;
	// end inline asm
	shfl.sync.down.b32	%r81|%p38, %r79, 16, 31, -1;
	shfl.sync.down.b32	%r80|%p39, %r78, 16, 31, -1;
	// begin inline asm
	mov.b64 %fd189, {%r80,%r81};
	// end inline asm
	add.f64 	%fd190, %fd337, %fd189;
	// begin inline asm
	mov.b64 {%r82,%r83}, %fd190;
	// end inline asm
	shfl.sync.down.b32	%r85|%p40, %r83, 8, 31, -1;
	shfl.sync.down.b32	%r84|%p41, %r82, 8, 31, -1;
	// begin inline asm
	mov.b64 %fd191, {%r84,%r85};
	// end inline asm
	add.f64 	%fd192, %fd190, %fd191;
	// begin inline asm
	mov.b64 {%r86,%r87}, %fd192;
	// end inline asm
	shfl.sync.down.b32	%r89|%p42, %r87, 4, 31, -1;
	shfl.sync.down.b32	%r88|%p43, %r86, 4, 31, -1;
	// begin inline asm
	mov.b64 %fd193, {%r88,%r89};
	// end inline asm
	add.f64 	%fd194, %fd192, %fd193;
	// begin inline asm
	mov.b64 {%r90,%r91}, %fd194;
	// end inline asm
	shfl.sync.down.b32	%r93|%p44, %r91, 2, 31, -1;
	shfl.sync.down.b32	%r92|%p45, %r90, 2, 31, -1;
	// begin inline asm
	mov.b64 %fd195, {%r92,%r93};
	// end inline asm
	add.f64 	%fd196, %fd194, %fd195;
	// begin inline asm
	mov.b64 {%r94,%r95}, %fd196;
	// end inline asm
	shfl.sync.down.b32	%r97|%p46, %r95, 1, 31, -1;
	shfl.sync.down.b32	%r96|%p47, %r94, 1, 31, -1;
	// begin inline asm
	mov.b64 %fd197, {%r96,%r97};
	// end inline asm
	add.f64 	%fd20, %fd196, %fd197;
	// begin inline asm
	mov.b64 {%r98,%r99}, %rd114;
	// end inline asm
	shfl.sync.down.b32	%r101|%p48, %r99, 16, 31, -1;
	shfl.sync.down.b32	%r100|%p49, %r98, 16, 31, -1;
	// begin inline asm
	mov.b64 %rd58, {%r100,%r101};
	// end inline asm
	add.s64 	%rd59, %rd58, %rd114;
	// begin inline asm
	mov.b64 {%r102,%r103}, %rd59;
	// end inline asm
	shfl.sync.down.b32	%r105|%p50, %r103, 8, 31, -1;
	shfl.sync.down.b32	%r104|%p51, %r102, 8, 31, -1;
	// begin inline asm
	mov.b64 %rd60, {%r104,%r105};
	// end inline asm
	add.s64 	%rd61, %rd60, %rd59;
	// begin inline asm
	mov.b64 {%r106,%r107}, %rd61;
	// end inline asm
	shfl.sync.down.b32	%r109|%p52, %r107, 4, 31, -1;
	shfl.sync.down.b32	%r108|%p53, %r106, 4, 31, -1;
	// begin inline asm
	mov.b64 %rd62, {%r108,%r109};
	// end inline asm
	add.s64 	%rd63, %rd62, %rd61;
	// begin inline asm
	mov.b64 {%r110,%r111}, %rd63;
	// end inline asm
	shfl.sync.down.b32	%r113|%p54, %r111, 2, 31, -1;
	shfl.sync.down.b32	%r112|%p55, %r110, 2, 31, -1;
	// begin inline asm
	mov.b64 %rd64, {%r112,%r113};
	// end inline asm
	add.s64 	%rd65, %rd64, %rd63;
	// begin inline asm
	mov.b64 {%r114,%r115}, %rd65;
	// end inline asm
	shfl.sync.down.b32	%r117|%p56, %r115, 1, 31, -1;
	shfl.sync.down.b32	%r116|%p57, %r114, 1, 31, -1;
	// begin inline asm
	mov.b64 %rd66, {%r116,%r117};
	// end inline asm
	add.s64 	%rd5, %rd66, %rd65;
	and.b32  	%r118, %r4, 31;
	setp.ne.s32 	%p58, %r118, 0;
	@%p58 bra 	$L__BB0_10;
	shr.u32 	%r119, %r4, 2;
	mov.u32 	%r120, _ZZ21accumulate_city_statsPKfPKiPdS3_S3_S3_PxiiiE5s_sum;
	add.s32 	%r121, %r120, %r119;
	st.shared.f64 	[%r121], %fd17;
	mov.u32 	%r122, _ZZ21accumulate_city_statsPKfPKiPdS3_S3_S3_PxiiiE5s_abs;
	add.s32 	%r123, %r122, %r119;
	st.shared.f64 	[%r123], %fd18;
	mov.u32 	%r124, _ZZ21accumulate_city_statsPKfPKiPdS3_S3_S3_PxiiiE5s_fst;
	add.s32 	%r125, %r124, %r119;
	st.shared.f64 	[%r125], %fd19;
	mov.u32 	%r126, _ZZ21accumulate_city_statsPKfPKiPdS3_S3_S3_PxiiiE5s_snd;
	add.s32 	%r127, %r126, %r119;
	st.shared.f64 	[%r127], %fd20;
	mov.u32 	%r128, _ZZ21accumulate_city_statsPKfPKiPdS3_S3_S3_PxiiiE5s_dry;
	add.s32 	%r129, %r128, %r119;
	st.shared.u64 	[%r129], %rd5;
$L__BB0_10:
	bar.sync 	0;
	setp.gt.u32 	%p59, %r4, 31;
	@%p59 bra 	$L__BB0_46;
	shr.u32 	%r10, %r5, 5;
	setp.lt.u32 	%p60, %r5, 32;
	mov.b64 	%rd115, 0;
	mov.f64 	%fd342, 0d0000000000000000;
	mov.f64 	%fd343, %fd342;
	mov.f64 	%fd344, %fd342;
	mov.f64 	%fd345, %fd342;
	@%p60 bra 	$L__BB0_44;
	ld.shared.f64 	%fd199, [_ZZ21accumulate_city_statsPKfPKiPdS3_S3_S3_PxiiiE5s_sum];
	add.f64 	%fd342, %fd199, 0d0000000000000000;
	ld.shared.f64 	%fd200, [_ZZ21accumulate_city_statsPKfPKiPdS3_S3_S3_PxiiiE5s_abs];
	add.f64 	%fd343, %fd200, 0d0000000000000000;
	ld.shared.f64 	%fd201, [_ZZ21accumulate_city_statsPKfPKiPdS3_S3_S3_PxiiiE5s_fst];
	add.f64 	%fd344, %fd201, 0d0000000000000000;
	ld.shared.f64 	%fd202, [_ZZ21accumulate_city_statsPKfPKiPdS3_S3_S3_PxiiiE5s_snd];
	add.f64 	%fd345, %fd202, 0d0000000000000000;
	ld.shared.u64 	%rd115, [_ZZ21accumulate_city_statsPKfPKiPdS3_S3_S3_PxiiiE5s_dry];
	setp.eq.s32 	%p61, %r10, 1;
	@%p61 bra 	$L__BB0_44;
	ld.shared.f64 	%fd203, [_ZZ21accumulate_city_statsPKfPKiPdS3_S3_S3_PxiiiE5s_sum+8];
	add.f64 	%fd342, %fd342, %fd203;
	ld.shared.f64 	%fd204, [_ZZ21accumulate_city_statsPKfPKiPdS3_S3_S3_PxiiiE5s_abs+8];
	add.f64 	%fd343, %fd343, %fd204;
	ld.shared.f64 	%fd205, [_ZZ21accumulate_city_statsPKfPKiPdS3_S3_S3_PxiiiE5s_fst+8];
	add.f64 	%fd344, %fd344, %fd205;
	ld.shared.f64 	%fd206, [_ZZ21accumulate_city_statsPKfPKiPdS3_S3_S3_PxiiiE5s_snd+8];
	add.f64 	%fd345, %fd345, %fd206;
	ld.shared.u64 	%rd68, [_ZZ21accumulate_city_statsPKfPKiPdS3_S3_S3_PxiiiE5s_dry+8];
	add.s64 	%rd115, %rd68, %rd115;
	setp.eq.s32 	%p62, %r10, 2;
	@%p62 bra 	$L__BB0_44;
	ld.shared.f64 	%fd207, [_ZZ21accumulate_city_statsPKfPKiPdS3_S3_S3_PxiiiE5s_sum+16];
	add.f64 	%fd342, %fd342, %fd207;
	ld.shared.f64 	%fd208, [_ZZ21accumulate_city_statsPKfPKiPdS3_S3_S3_PxiiiE5s_abs+16];
	add.f64 	%fd343, %fd343, %fd208;
	ld.shared.f64 	%fd209, [_ZZ21accumulate_city_statsPKfPKiPdS3_S3_S3_PxiiiE5s_fst+16];
	add.f64 	%fd344, %fd344, %fd209;
	ld.shared.f64 	%fd210, [_ZZ21accumulate_city_statsPKfPKiPdS3_S3_S3_PxiiiE5s_snd+16];
	add.f64 	%fd345, %fd345, %fd210;
	ld.shared.u64 	%rd69, [_ZZ21accumulate_city_statsPKfPKiPdS3_S3_S3_PxiiiE5s_dry+16];
	add.s64 	%rd115, %rd69, %rd115;
	setp.eq.s32 	%p63, %r10, 3;
	@%p63 bra 	$L__BB0_44;
	ld.shared.f64 	%fd211, [_ZZ21accumulate_city_statsPKfPKiPdS3_S3_S3_PxiiiE5s_sum+24];
	add.f64 	%fd342, %fd342, %fd211;
	ld.shared.f64 	%fd212, [_ZZ21accumulate_city_statsPKfPKiPdS3_S3_S3_PxiiiE5s_abs+24];
	add.f64 	%fd343, %fd343, %fd212;
	ld.shared.f64 	%fd213, [_ZZ21accumulate_city_statsPKfPKiPdS3_S3_S3_PxiiiE5s_fst+24];
	add.f64 	%fd344, %fd344, %fd213;
	ld.shared.f64 	%fd214, [_ZZ21accumulate_city_statsPKfPKiPdS3_S3_S3_PxiiiE5s_snd+24];
	add.f64 	%fd345, %fd345, %fd214;
	ld.shared.u64 	%rd70, [_ZZ21accumulate_city_statsPKfPKiPdS3_S3_S3_PxiiiE5s_dry+24];
	add.s64 	%rd115, %rd70, %rd115;
	setp.eq.s32 	%p64, %r10, 4;
	@%p64 bra 	$L__BB0_44;
	ld.shared.f64 	%fd215, [_ZZ21accumulate_city_statsPKfPKiPdS3_S3_S3_PxiiiE5s_sum+32];
	add.f64 	%fd342, %fd342, %fd215;
	ld.shared.f64 	%fd216, [_ZZ21accumulate_city_statsPKfPKiPdS3_S3_S3_PxiiiE5s_abs+32];
	add.f64 	%fd343, %fd343, %fd216;
	ld.shared.f64 	%fd217, [_ZZ21accumulate_city_statsPKfPKiPdS3_S3_S3_PxiiiE5s_fst+32];
	add.f64 	%fd344, %fd344, %fd217;
	ld.shared.f64 	%fd218, [_ZZ21accumulate_city_statsPKfPKiPdS3_S3_S3_PxiiiE5s_snd+32];
	add.f64 	%fd345, %fd345, %fd218;
	ld.shared.u64 	%rd71, [_ZZ21accumulate_city_statsPKfPKiPdS3_S3_S3_PxiiiE5s_dry+32];
	add.s64 	%rd115, %rd71, %rd115;
	setp.eq.s32 	%p65, %r10, 5;
	@%p65 bra 	$L__BB0_44;
	ld.shared.f64 	%fd219, [_ZZ21accumulate_city_statsPKfPKiPdS3_S3_S3_PxiiiE5s_sum+40];
	add.f64 	%fd342, %fd342, %fd219;
	ld.shared.f64 	%fd220, [_ZZ21accumulate_city_statsPKfPKiPdS3_S3_S3_PxiiiE5s_abs+40];
	add.f64 	%fd343, %fd343, %fd220;
	ld.shared.f64 	%fd221, [_ZZ21accumulate_city_statsPKfPKiPdS3_S3_S3_PxiiiE5s_fst+40];
	add.f64 	%fd344, %fd344, %fd221;
	ld.shared.f64 	%fd222, [_ZZ21accumulate_city_statsPKfPKiPdS3_S3_S3_PxiiiE5s_snd+40];
	add.f64 	%fd345, %fd345, %fd222;
	ld.shared.u64 	%rd72, [_ZZ21accumulate_city_statsPKfPKiPdS3_S3_S3_PxiiiE5s_dry+40];
	add.s64 	%rd115, %rd72, %rd115;
	setp.eq.s32 	%p66, %r10, 6;
	@%p66 bra 	$L__BB0_44;
	ld.shared.f64 	%fd223, [_ZZ21accumulate_city_statsPKfPKiPdS3_S3_S3_PxiiiE5s_sum+48];
	add.f64 	%fd342, %fd342, %fd223;
	ld.shared.f64 	%fd224, [_ZZ21accumulate_city_statsPKfPKiPdS3_S3_S3_PxiiiE5s_abs+48];
	add.f64 	%fd343, %fd343, %fd224;
	ld.shared.f64 	%fd225, [_ZZ21accumulate_city_statsPKfPKiPdS3_S3_S3_PxiiiE5s_fst+48];
	add.f64 	%fd344, %fd344, %fd225;
	ld.shared.f64 	%fd226, [_ZZ21accumulate_city_statsPKfPKiPdS3_S3_S3_PxiiiE5s_snd+48];
	add.f64 	%fd345, %fd345, %fd226;
	ld.shared.u64 	%rd73, [_ZZ21accumulate_city_statsPKfPKiPdS3_S3_S3_PxiiiE5s_dry+48];
	add.s64 	%rd115, %rd73, %rd115;
	setp.eq.s32 	%p67, %r10, 7;
	@%p67 bra 	$L__BB0_44;
	ld.shared.f64 	%fd227, [_ZZ21accumulate_city_statsPKfPKiPdS3_S3_S3_PxiiiE5s_sum+56];
	add.f64 	%fd342, %fd342, %fd227;
	ld.shared.f64 	%fd228, [_ZZ21accumulate_city_statsPKfPKiPdS3_S3_S3_PxiiiE5s_abs+56];
	add.f64 	%fd343, %fd343, %fd228;
	ld.shared.f64 	%fd229, [_ZZ21accumulate_city_statsPKfPKiPdS3_S3_S3_PxiiiE5s_fst+56];
	add.f64 	%fd344, %fd344, %fd229;
	ld.shared.f64 	%fd230, [_ZZ21accumulate_city_statsPKfPKiPdS3_S3_S3_PxiiiE5s_snd+56];
	add.f64 	%fd345, %fd345, %fd230;
	ld.shared.u64 	%rd74, [_ZZ21accumulate_city_statsPKfPKiPdS3_S3_S3_PxiiiE5s_dry+56];
	add.s64 	%rd115, %rd74, %rd115;
	setp.eq.s32 	%p68, %r10, 8;
	@%p68 bra 	$L__BB0_44;
	ld.shared.f64 	%fd231, [_ZZ21accumulate_city_statsPKfPKiPdS3_S3_S3_PxiiiE5s_sum+64];
	add.f64 	%fd342, %fd342, %fd231;
	ld.shared.f64 	%fd232, [_ZZ21accumulate_city_statsPKfPKiPdS3_S3_S3_PxiiiE5s_abs+64];
	add.f64 	%fd343, %fd343, %fd232;
	ld.shared.f64 	%fd233, [_ZZ21accumulate_city_statsPKfPKiPdS3_S3_S3_PxiiiE5s_fst+64];
	add.f64 	%fd344, %fd344, %fd233;
	ld.shared.f64 	%fd234, [_ZZ21accumulate_city_statsPKfPKiPdS3_S3_S3_PxiiiE5s_snd+64];
	add.f64 	%fd345, %fd345, %fd234;
	ld.shared.u64 	%rd75, [_ZZ21accumulate_city_statsPKfPKiPdS3_S3_S3_PxiiiE5s_dry+64];
	add.s64 	%rd115, %rd75, %rd115;
	setp.eq.s32 	%p69, %r10, 9;
	@%p69 bra 	$L__BB0_44;
	ld.shared.f64 	%fd235, [_ZZ21accumulate_city_statsPKfPKiPdS3_S3_S3_PxiiiE5s_sum+72];
	add.f64 	%fd342, %fd342, %fd235;
	ld.shared.f64 	%fd236, [_ZZ21accumulate_city_statsPKfPKiPdS3_S3_S3_PxiiiE5s_abs+72];
	add.f64 	%fd343, %fd343, %fd236;
	ld.shared.f64 	%fd237, [_ZZ21accumulate_city_statsPKfPKiPdS3_S3_S3_PxiiiE5s_fst+72];
	add.f64 	%fd344, %fd344, %fd237;
	ld.shared.f64 	%fd238, [_ZZ21accumulate_city_statsPKfPKiPdS3_S3_S3_PxiiiE5s_snd+72];
	add.f64 	%fd345, %fd345, %fd238;
	ld.shared.u64 	%rd76, [_ZZ21accumulate_city_statsPKfPKiPdS3_S3_S3_PxiiiE5s_dry+72];
	add.s64 	%rd115, %rd76, %rd115;
	setp.eq.s32 	%p70, %r10, 10;
	@%p70 bra 	$L__BB0_44;
	ld.shared.f64 	%fd239, [_ZZ21accumulate_city_statsPKfPKiPdS3_S3_S3_PxiiiE5s_sum+80];
	add.f64 	%fd342, %fd342, %fd239;
	ld.shared.f64 	%fd240, [_ZZ21accumulate_city_statsPKfPKiPdS3_S3_S3_PxiiiE5s_abs+80];
	add.f64 	%fd343, %fd343, %fd240;
	ld.shared.f64 	%fd241, [_ZZ21accumulate_city_statsPKfPKiPdS3_S3_S3_PxiiiE5s_fst+80];
	add.f64 	%fd344, %fd344, %fd241;
	ld.shared.f64 	%fd242, [_ZZ21accumulate_city_statsPKfPKiPdS3_S3_S3_PxiiiE5s_snd+80];
	add.f64 	%fd345, %fd345, %fd242;
	ld.shared.u64 	%rd77, [_ZZ21accumulate_city_statsPKfPKiPdS3_S3_S3_PxiiiE5s_dry+80];
	add.s64 	%rd115, %rd77, %rd115;
	setp.eq.s32 	%p71, %r10, 11;
	@%p71 bra 	$L__BB0_44;
	ld.shared.f64 	%fd243, [_ZZ21accumulate_city_statsPKfPKiPdS3_S3_S3_PxiiiE5s_sum+88];
	add.f64 	%fd342, %fd342, %fd243;
	ld.shared.f64 	%fd244, [_ZZ21accumulate_city_statsPKfPKiPdS3_S3_S3_PxiiiE5s_abs+88];
	add.f64 	%fd343, %fd343, %fd244;
	ld.shared.f64 	%fd245, [_ZZ21accumulate_city_statsPKfPKiPdS3_S3_S3_PxiiiE5s_fst+88];
	add.f64 	%fd344, %fd344, %fd245;
	ld.shared.f64 	%fd246, [_ZZ21accumulate_city_statsPKfPKiPdS3_S3_S3_PxiiiE5s_snd+88];
	add.f64 	%fd345, %fd345, %fd246;
	ld.shared.u64 	%rd78, [_ZZ21accumulate_city_statsPKfPKiPdS3_S3_S3_PxiiiE5s_dry+88];
	add.s64 	%rd115, %rd78, %rd115;
	setp.eq.s32 	%p72, %r10, 12;
	@%p72 bra 	$L__BB0_44;
	ld.shared.f64 	%fd247, [_ZZ21accumulate_city_statsPKfPKiPdS3_S3_S3_PxiiiE5s_sum+96];
	add.f64 	%fd342, %fd342, %fd247;
	ld.shared.f64 	%fd248, [_ZZ21accumulate_city_statsPKfPKiPdS3_S3_S3_PxiiiE5s_abs+96];
	add.f64 	%fd343, %fd343, %fd248;
	ld.shared.f64 	%fd249, [_ZZ21accumulate_city_statsPKfPKiPdS3_S3_S3_PxiiiE5s_fst+96];
	add.f64 	%fd344, %fd344, %fd249;
	ld.shared.f64 	%fd250, [_ZZ21accumulate_city_statsPKfPKiPdS3_S3_S3_PxiiiE5s_snd+96];
	add.f64 	%fd345, %fd345, %fd250;
	ld.shared.u64 	%rd79, [_ZZ21accumulate_city_statsPKfPKiPdS3_S3_S3_PxiiiE5s_dry+96];
	add.s64 	%rd115, %rd79, %rd115;
	setp.eq.s32 	%p73, %r10, 13;
	@%p73 bra 	$L__BB0_44;
	ld.shared.f64 	%fd251, [_ZZ21accumulate_city_statsPKfPKiPdS3_S3_S3_PxiiiE5s_sum+104];
	add.f64 	%fd342, %fd342, %fd251;
	ld.shared.f64 	%fd252, [_ZZ21accumulate_city_statsPKfPKiPdS3_S3_S3_PxiiiE5s_abs+104];
	add.f64 	%fd343, %fd343, %fd252;
	ld.shared.f64 	%fd253, [_ZZ21accumulate_city_statsPKfPKiPdS3_S3_S3_PxiiiE5s_fst+104];
	add.f64 	%fd344, %fd344, %fd253;
	ld.shared.f64 	%fd254, [_ZZ21accumulate_city_statsPKfPKiPdS3_S3_S3_PxiiiE5s_snd+104];
	add.f64 	%fd345, %fd345, %fd254;
	ld.shared.u64 	%rd80, [_ZZ21accumulate_city_statsPKfPKiPdS3_S3_S3_PxiiiE5s_dry+104];
	add.s64 	%rd115, %rd80, %rd115;
	setp.eq.s32 	%p74, %r10, 14;
	@%p74 bra 	$L__BB0_44;
	ld.shared.f64 	%fd255, [_ZZ21accumulate_city_statsPKfPKiPdS3_S3_S3_PxiiiE5s_sum+112];
	add.f64 	%fd342, %fd342, %fd255;
	ld.shared.f64 	%fd256, [_ZZ21accumulate_city_statsPKfPKiPdS3_S3_S3_PxiiiE5s_abs+112];
	add.f64 	%fd343, %fd343, %fd256;
	ld.shared.f64 	%fd257, [_ZZ21accumulate_city_statsPKfPKiPdS3_S3_S3_PxiiiE5s_fst+112];
	add.f64 	%fd344, %fd344, %fd257;
	ld.shared.f64 	%fd258, [_ZZ21accumulate_city_statsPKfPKiPdS3_S3_S3_PxiiiE5s_snd+112];
	add.f64 	%fd345, %fd345, %fd258;
	ld.shared.u64 	%rd81, [_ZZ21accumulate_city_statsPKfPKiPdS3_S3_S3_PxiiiE5s_dry+112];
	add.s64 	%rd115, %rd81, %rd115;
	setp.eq.s32 	%p75, %r10, 15;
	@%p75 bra 	$L__BB0_44;
	ld.shared.f64 	%fd259, [_ZZ21accumulate_city_statsPKfPKiPdS3_S3_S3_PxiiiE5s_sum+120];
	add.f64 	%fd342, %fd342, %fd259;
	ld.shared.f64 	%fd260, [_ZZ21accumulate_city_statsPKfPKiPdS3_S3_S3_PxiiiE5s_abs+120];
	add.f64 	%fd343, %fd343, %fd260;
	ld.shared.f64 	%fd261, [_ZZ21accumulate_city_statsPKfPKiPdS3_S3_S3_PxiiiE5s_fst+120];
	add.f64 	%fd344, %fd344, %fd261;
	ld.shared.f64 	%fd262, [_ZZ21accumulate_city_statsPKfPKiPdS3_S3_S3_PxiiiE5s_snd+120];
	add.f64 	%fd345, %fd345, %fd262;
	ld.shared.u64 	%rd82, [_ZZ21accumulate_city_statsPKfPKiPdS3_S3_S3_PxiiiE5s_dry+120];
	add.s64 	%rd115, %rd82, %rd115;
	setp.eq.s32 	%p76, %r10, 16;
	@%p76 bra 	$L__BB0_44;
	ld.shared.f64 	%fd263, [_ZZ21accumulate_city_statsPKfPKiPdS3_S3_S3_PxiiiE5s_sum+128];
	add.f64 	%fd342, %fd342, %fd263;
	ld.shared.f64 	%fd264, [_ZZ21accumulate_city_statsPKfPKiPdS3_S3_S3_PxiiiE5s_abs+128];
	add.f64 	%fd343, %fd343, %fd264;
	ld.shared.f64 	%fd265, [_ZZ21accumulate_city_statsPKfPKiPdS3_S3_S3_PxiiiE5s_fst+128];
	add.f64 	%fd344, %fd344, %fd265;
	ld.shared.f64 	%fd266, [_ZZ21accumulate_city_statsPKfPKiPdS3_S3_S3_PxiiiE5s_snd+128];
	add.f64 	%fd345, %fd345, %fd266;
	ld.shared.u64 	%rd83, [_ZZ21accumulate_city_statsPKfPKiPdS3_S3_S3_PxiiiE5s_dry+128];
	add.s64 	%rd115, %rd83, %rd115;
	setp.eq.s32 	%p77, %r10, 17;
	@%p77 bra 	$L__BB0_44;
	ld.shared.f64 	%fd267, [_ZZ21accumulate_city_statsPKfPKiPdS3_S3_S3_PxiiiE5s_sum+136];
	add.f64 	%fd342, %fd342, %fd267;
	ld.shared.f64 	%fd268, [_ZZ21accumulate_city_statsPKfPKiPdS3_S3_S3_PxiiiE5s_abs+136];
	add.f64 	%fd343, %fd343, %fd268;
	ld.shared.f64 	%fd269, [_ZZ21accumulate_city_statsPKfPKiPdS3_S3_S3_PxiiiE5s_fst+136];
	add.f64 	%fd344, %fd344, %fd269;
	ld.shared.f64 	%fd270, [_ZZ21accumulate_city_statsPKfPKiPdS3_S3_S3_PxiiiE5s_snd+136];
	add.f64 	%fd345, %fd345, %fd270;
	ld.shared.u64 	%rd84, [_ZZ21accumulate_city_statsPKfPKiPdS3_S3_S3_PxiiiE5s_dry+136];
	add.s64 	%rd115, %rd84, %rd115;
	setp.eq.s32 	%p78, %r10, 18;
	@%p78 bra 	$L__BB0_44;
	ld.shared.f64 	%fd271, [_ZZ21accumulate_city_statsPKfPKiPdS3_S3_S3_PxiiiE5s_sum+144];
	add.f64 	%fd342, %fd342, %fd271;
	ld.shared.f64 	%fd272, [_ZZ21accumulate_city_statsPKfPKiPdS3_S3_S3_PxiiiE5s_abs+144];
	add.f64 	%fd343, %fd343, %fd272;
	ld.shared.f64 	%fd273, [_ZZ21accumulate_city_statsPKfPKiPdS3_S3_S3_PxiiiE5s_fst+144];
	add.f64 	%fd344, %fd344, %fd273;
	ld.shared.f64 	%fd274, [_ZZ21accumulate_city_statsPKfPKiPdS3_S3_S3_PxiiiE5s_snd+144];
	add.f64 	%fd345, %fd345, %fd274;
	ld.shared.u64 	%rd85, [_ZZ21accumulate_city_statsPKfPKiPdS3_S3_S3_PxiiiE5s_dry+144];
	add.s64 	%rd115, %rd85, %rd115;
	setp.eq.s32 	%p79, %r10, 19;
	@%p79 bra 	$L__BB0_44;
	ld.shared.f64 	%fd275, [_ZZ21accumulate_city_statsPKfPKiPdS3_S3_S3_PxiiiE5s_sum+152];
	add.f64 	%fd342, %fd342, %fd275;
	ld.shared.f64 	%fd276, [_ZZ21accumulate_city_statsPKfPKiPdS3_S3_S3_PxiiiE5s_abs+152];
	add.f64 	%fd343, %fd343, %fd276;
	ld.shared.f64 	%fd277, [_ZZ21accumulate_city_statsPKfPKiPdS3_S3_S3_PxiiiE5s_fst+152];
	add.f64 	%fd344, %fd344, %fd277;
	ld.shared.f64 	%fd278, [_ZZ21accumulate_city_statsPKfPKiPdS3_S3_S3_PxiiiE5s_snd+152];
	add.f64 	%fd345, %fd345, %fd278;
	ld.shared.u64 	%rd86, [_ZZ21accumulate_city_statsPKfPKiPdS3_S3_S3_PxiiiE5s_dry+152];
	add.s64 	%rd115, %rd86, %rd115;
	setp.eq.s32 	%p80, %r10, 20;
	@%p80 bra 	$L__BB0_44;
	ld.shared.f64 	%fd279, [_ZZ21accumulate_city_statsPKfPKiPdS3_S3_S3_PxiiiE5s_sum+160];
	add.f64 	%fd342, %fd342, %fd279;
	ld.shared.f64 	%fd280, [_ZZ21accumulate_city_statsPKfPKiPdS3_S3_S3_PxiiiE5s_abs+160];
	add.f64 	%fd343, %fd343, %fd280;
	ld.shared.f64 	%fd281, [_ZZ21accumulate_city_statsPKfPKiPdS3_S3_S3_PxiiiE5s_fst+160];
	add.f64 	%fd344, %fd344, %fd281;
	ld.shared.f64 	%fd282, [_ZZ21accumulate_city_statsPKfPKiPdS3_S3_S3_PxiiiE5s_snd+160];
	add.f64 	%fd345, %fd345, %fd282;
	ld.shared.u64 	%rd87, [_ZZ21accumulate_city_statsPKfPKiPdS3_S3_S3_PxiiiE5s_dry+160];
	add.s64 	%rd115, %rd87, %rd115;
	setp.eq.s32 	%p81, %r10, 21;
	@%p81 bra 	$L__BB0_44;
	ld.shared.f64 	%fd283, [_ZZ21accumulate_city_statsPKfPKiPdS3_S3_S3_PxiiiE5s_sum+168];
	add.f64 	%fd342, %fd342, %fd283;
	ld.shared.f64 	%fd284, [_ZZ21accumulate_city_statsPKfPKiPdS3_S3_S3_PxiiiE5s_abs+168];
	add.f64 	%fd343, %fd343, %fd284;
	ld.shared.f64 	%fd285, [_ZZ21accumulate_city_statsPKfPKiPdS3_S3_S3_PxiiiE5s_fst+168];
	add.f64 	%fd344, %fd344, %fd285;
	ld.shared.f64 	%fd286, [_ZZ21accumulate_city_statsPKfPKiPdS3_S3_S3_PxiiiE5s_snd+168];
	add.f64 	%fd345, %fd345, %fd286;
	ld.shared.u64 	%rd88, [_ZZ21accumulate_city_statsPKfPKiPdS3_S3_S3_PxiiiE5s_dry+168];
	add.s64 	%rd115, %rd88, %rd115;
	setp.eq.s32 	%p82, %r10, 22;
	@%p82 bra 	$L__BB0_44;
	ld.shared.f64 	%fd287, [_ZZ21accumulate_city_statsPKfPKiPdS3_S3_S3_PxiiiE5s_sum+176];
	add.f64 	%fd342, %fd342, %fd287;
	ld.shared.f64 	%fd288, [_ZZ21accumulate_city_statsPKfPKiPdS3_S3_S3_PxiiiE5s_abs+176];
	add.f64 	%fd343, %fd343, %fd288;
	ld.shared.f64 	%fd289, [_ZZ21accumulate_city_statsPKfPKiPdS3_S3_S3_PxiiiE5s_fst+176];
	add.f64 	%fd344, %fd344, %fd289;
	ld.shared.f64 	%fd290, [_ZZ21accumulate_city_statsPKfPKiPdS3_S3_S3_PxiiiE5s_snd+176];
	add.f64 	%fd345, %fd345, %fd290;
	ld.shared.u64 	%rd89, [_ZZ21accumulate_city_statsPKfPKiPdS3_S3_S3_PxiiiE5s_dry+176];
	add.s64 	%rd115, %rd89, %rd115;
	setp.eq.s32 	%p83, %r10, 23;
	@%p83 bra 	$L__BB0_44;
	ld.shared.f64 	%fd291, [_ZZ21accumulate_city_statsPKfPKiPdS3_S3_S3_PxiiiE5s_sum+184];
	add.f64 	%fd342, %fd342, %fd291;
	ld.shared.f64 	%fd292, [_ZZ21accumulate_city_statsPKfPKiPdS3_S3_S3_PxiiiE5s_abs+184];
	add.f64 	%fd343, %fd343, %fd292;
	ld.shared.f64 	%fd293, [_ZZ21accumulate_city_statsPKfPKiPdS3_S3_S3_PxiiiE5s_fst+184];
	add.f64 	%fd344, %fd344, %fd293;
	ld.shared.f64 	%fd294, [_ZZ21accumulate_city_statsPKfPKiPdS3_S3_S3_PxiiiE5s_snd+184];
	add.f64 	%fd345, %fd345, %fd294;
	ld.shared.u64 	%rd90, [_ZZ21accumulate_city_statsPKfPKiPdS3_S3_S3_PxiiiE5s_dry+184];
	add.s64 	%rd115, %rd90, %rd115;
	setp.eq.s32 	%p84, %r10, 24;
	@%p84 bra 	$L__BB0_44;
	ld.shared.f64 	%fd295, [_ZZ21accumulate_city_statsPKfPKiPdS3_S3_S3_PxiiiE5s_sum+192];
	add.f64 	%fd342, %fd342, %fd295;
	ld.shared.f64 	%fd296, [_ZZ21accumulate_city_statsPKfPKiPdS3_S3_S3_PxiiiE5s_abs+192];
	add.f64 	%fd343, %fd343, %fd296;
	ld.shared.f64 	%fd297, [_ZZ21accumulate_city_statsPKfPKiPdS3_S3_S3_PxiiiE5s_fst+192];
	add.f64 	%fd344, %fd344, %fd297;
	ld.shared.f64 	%fd298, [_ZZ21accumulate_city_statsPKfPKiPdS3_S3_S3_PxiiiE5s_snd+192];
	add.f64 	%fd345, %fd345, %fd298;
	ld.shared.u64 	%rd91, [_ZZ21accumulate_city_statsPKfPKiPdS3_S3_S3_PxiiiE5s_dry+192];
	add.s64 	%rd115, %rd91, %rd115;
	setp.eq.s32 	%p85, %r10, 25;
	@%p85 bra 	$L__BB0_44;
	ld.shared.f64 	%fd299, [_ZZ21accumulate_city_statsPKfPKiPdS3_S3_S3_PxiiiE5s_sum+200];
	add.f64 	%fd342, %fd342, %fd299;
	ld.shared.f64 	%fd300, [_ZZ21accumulate_city_statsPKfPKiPdS3_S3_S3_PxiiiE5s_abs+200];
	add.f64 	%fd343, %fd343, %fd300;
	ld.shared.f64 	%fd301, [_ZZ21accumulate_city_statsPKfPKiPdS3_S3_S3_PxiiiE5s_fst+200];
	add.f64 	%fd344, %fd344, %fd301;
	ld.shared.f64 	%fd302, [_ZZ21accumulate_city_statsPKfPKiPdS3_S3_S3_PxiiiE5s_snd+200];
	add.f64 	%fd345, %fd345, %fd302;
	ld.shared.u64 	%rd92, [_ZZ21accumulate_city_statsPKfPKiPdS3_S3_S3_PxiiiE5s_dry+200];
	add.s64 	%rd115, %rd92, %rd115;
	setp.eq.s32 	%p86, %r10, 26;
	@%p86 bra 	$L__BB0_44;
	ld.shared.f64 	%fd303, [_ZZ21accumulate_city_statsPKfPKiPdS3_S3_S3_PxiiiE5s_sum+208];
	add.f64 	%fd342, %fd342, %fd303;
	ld.shared.f64 	%fd304, [_ZZ21accumulate_city_statsPKfPKiPdS3_S3_S3_PxiiiE5s_abs+208];
	add.f64 	%fd343, %fd343, %fd304;
	ld.shared.f64 	%fd305, [_ZZ21accumulate_city_statsPKfPKiPdS3_S3_S3_PxiiiE5s_fst+208];
	add.f64 	%fd344, %fd344, %fd305;
	ld.shared.f64 	%fd306, [_ZZ21accumulate_city_statsPKfPKiPdS3_S3_S3_PxiiiE5s_snd+208];
	add.f64 	%fd345, %fd345, %fd306;
	ld.shared.u64 	%rd93, [_ZZ21accumulate_city_statsPKfPKiPdS3_S3_S3_PxiiiE5s_dry+208];
	add.s64 	%rd115, %rd93, %rd115;
	setp.eq.s32 	%p87, %r10, 27;
	@%p87 bra 	$L__BB0_44;
	ld.shared.f64 	%fd307, [_ZZ21accumulate_city_statsPKfPKiPdS3_S3_S3_PxiiiE5s_sum+216];
	add.f64 	%fd342, %fd342, %fd307;
	ld.shared.f64 	%fd308, [_ZZ21accumulate_city_statsPKfPKiPdS3_S3_S3_PxiiiE5s_abs+216];
	add.f64 	%fd343, %fd343, %fd308;
	ld.shared.f64 	%fd309, [_ZZ21accumulate_city_statsPKfPKiPdS3_S3_S3_PxiiiE5s_fst+216];
	add.f64 	%fd344, %fd344, %fd309;
	ld.shared.f64 	%fd310, [_ZZ21accumulate_city_statsPKfPKiPdS3_S3_S3_PxiiiE5s_snd+216];
	add.f64 	%fd345, %fd345, %fd310;
	ld.shared.u64 	%rd94, [_ZZ21accumulate_city_statsPKfPKiPdS3_S3_S3_PxiiiE5s_dry+216];
	add.s64 	%rd115, %rd94, %rd115;
	setp.eq.s32 	%p88, %r10, 28;
	@%p88 bra 	$L__BB0_44;
	ld.shared.f64 	%fd311, [_ZZ21accumulate_city_statsPKfPKiPdS3_S3_S3_PxiiiE5s_sum+224];
	add.f64 	%fd342, %fd342, %fd311;
	ld.shared.f64 	%fd312, [_ZZ21accumulate_city_statsPKfPKiPdS3_S3_S3_PxiiiE5s_abs+224];
	add.f64 	%fd343, %fd343, %fd312;
	ld.shared.f64 	%fd313, [_ZZ21accumulate_city_statsPKfPKiPdS3_S3_S3_PxiiiE5s_fst+224];
	add.f64 	%fd344, %fd344, %fd313;
	ld.shared.f64 	%fd314, [_ZZ21accumulate_city_statsPKfPKiPdS3_S3_S3_PxiiiE5s_snd+224];
	add.f64 	%fd345, %fd345, %fd314;
	ld.shared.u64 	%rd95, [_ZZ21accumulate_city_statsPKfPKiPdS3_S3_S3_PxiiiE5s_dry+224];
	add.s64 	%rd115, %rd95, %rd115;
	setp.eq.s32 	%p89, %r10, 29;
	@%p89 bra 	$L__BB0_44;
	ld.shared.f64 	%fd315, [_ZZ21accumulate_city_statsPKfPKiPdS3_S3_S3_PxiiiE5s_sum+232];
	add.f64 	%fd342, %fd342, %fd315;
	ld.shared.f64 	%fd316, [_ZZ21accumulate_city_statsPKfPKiPdS3_S3_S3_PxiiiE5s_abs+232];
	add.f64 	%fd343, %fd343, %fd316;
	ld.shared.f64 	%fd317, [_ZZ21accumulate_city_statsPKfPKiPdS3_S3_S3_PxiiiE5s_fst+232];
	add.f64 	%fd344, %fd344, %fd317;
	ld.shared.f64 	%fd318, [_ZZ21accumulate_city_statsPKfPKiPdS3_S3_S3_PxiiiE5s_snd+232];
	add.f64 	%fd345, %fd345, %fd318;
	ld.shared.u64 	%rd96, [_ZZ21accumulate_city_statsPKfPKiPdS3_S3_S3_PxiiiE5s_dry+232];
	add.s64 	%rd115, %rd96, %rd115;
	setp.eq.s32 	%p90, %r10, 30;
	@%p90 bra 	$L__BB0_44;
	ld.shared.f64 	%fd319, [_ZZ21accumulate_city_statsPKfPKiPdS3_S3_S3_PxiiiE5s_sum+240];
	add.f64 	%fd342, %fd342, %fd319;
	ld.shared.f64 	%fd320, [_ZZ21accumulate_city_statsPKfPKiPdS3_S3_S3_PxiiiE5s_abs+240];
	add.f64 	%fd343, %fd343, %fd320;
	ld.shared.f64 	%fd321, [_ZZ21accumulate_city_statsPKfPKiPdS3_S3_S3_PxiiiE5s_fst+240];
	add.f64 	%fd344, %fd344, %fd321;
	ld.shared.f64 	%fd322, [_ZZ21accumulate_city_statsPKfPKiPdS3_S3_S3_PxiiiE5s_snd+240];
	add.f64 	%fd345, %fd345, %fd322;
	ld.shared.u64 	%rd97, [_ZZ21accumulate_city_statsPKfPKiPdS3_S3_S3_PxiiiE5s_dry+240];
	add.s64 	%rd115, %rd97, %rd115;
	setp.eq.s32 	%p91, %r10, 31;
	@%p91 bra 	$L__BB0_44;
	ld.shared.f64 	%fd323, [_ZZ21accumulate_city_statsPKfPKiPdS3_S3_S3_PxiiiE5s_sum+248];
	add.f64 	%fd342, %fd342, %fd323;
	ld.shared.f64 	%fd324, [_ZZ21accumulate_city_statsPKfPKiPdS3_S3_S3_PxiiiE5s_abs+248];
	add.f64 	%fd343, %fd343, %fd324;
	ld.shared.f64 	%fd325, [_ZZ21accumulate_city_statsPKfPKiPdS3_S3_S3_PxiiiE5s_fst+248];
	add.f64 	%fd344, %fd344, %fd325;
	ld.shared.f64 	%fd326, [_ZZ21accumulate_city_statsPKfPKiPdS3_S3_S3_PxiiiE5s_snd+248];
	add.f64 	%fd345, %fd345, %fd326;
	ld.shared.u64 	%rd98, [_ZZ21accumulate_city_statsPKfPKiPdS3_S3_S3_PxiiiE5s_dry+248];
	add.s64 	%rd115, %rd98, %rd115;
$L__BB0_44:
	setp.ne.s32 	%p92, %r4, 0;
	@%p92 bra 	$L__BB0_46;
	ld.param.u64 	%rd112, [_Z21accumulate_city_statsPKfPKiPdS3_S3_S3_Pxiii_param_4];
	ld.param.u64 	%rd111, [_Z21accumulate_city_statsPKfPKiPdS3_S3_S3_Pxiii_param_2];
	cvta.to.global.u64 	%rd99, %rd111;
	mul.wide.u32 	%rd100, %r2, 8;
	add.s64 	%rd101, %rd99, %rd100;
	atom.global.add.f64 	%fd327, [%rd101], %fd342;
	cvta.to.global.u64 	%rd102, %rd41;
	add.s64 	%rd103, %rd102, %rd100;
	atom.global.add.f64 	%fd328, [%rd103], %fd343;
	cvta.to.global.u64 	%rd104, %rd112;
	add.s64 	%rd105, %rd104, %rd100;
	atom.global.add.f64 	%fd329, [%rd105], %fd344;
	cvta.to.global.u64 	%rd106, %rd43;
	add.s64 	%rd107, %rd106, %rd100;
	atom.global.add.f64 	%fd330, [%rd107], %fd345;
	cvta.to.global.u64 	%rd108, %rd44;
	add.s64 	%rd109, %rd108, %rd100;
	atom.global.add.u64 	%rd110, [%rd109], %rd115;
$L__BB0_46:
	ret;

}
	// .globl	_Z19finalize_city_statsPKdS0_S0_S0_PKxPKiPdS5_S5_S5_i
.visible .entry _Z19finalize_city_statsPKdS0_S0_S0_PKxPKiPdS5_S5_S5_i(
	.param .u64 .ptr .align 1 _Z19finalize_city_statsPKdS0_S0_S0_PKxPKiPdS5_S5_S5_i_param_0,
	.param .u64 .ptr .align 1 _Z19finalize_city_statsPKdS0_S0_S0_PKxPKiPdS5_S5_S5_i_param_1,
	.param .u64 .ptr .align 1 _Z19finalize_city_statsPKdS0_S0_S0_PKxPKiPdS5_S5_S5_i_param_2,
	.param .u64 .ptr .align 1 _Z19finalize_city_statsPKdS0_S0_S0_PKxPKiPdS5_S5_S5_i_param_3,
	.param .u64 .ptr .align 1 _Z19finalize_city_statsPKdS0_S0_S0_PKxPKiPdS5_S5_S5_i_param_4,
	.param .u64 .ptr .align 1 _Z19finalize_city_statsPKdS0_S0_S0_PKxPKiPdS5_S5_S5_i_param_5,
	.param .u64 .ptr .align 1 _Z19finalize_city_statsPKdS0_S0_S0_PKxPKiPdS5_S5_S5_i_param_6,
	.param .u64 .ptr .align 1 _Z19finalize_city_statsPKdS0_S0_S0_PKxPKiPdS5_S5_S5_i_param_7,
	.param .u64 .ptr .align 1 _Z19finalize_city_statsPKdS0_S0_S0_PKxPKiPdS5_S5_S5_i_param_8,
	.param .u64 .ptr .align 1 _Z19finalize_city_statsPKdS0_S0_S0_PKxPKiPdS5_S5_S5_i_param_9,
	.param .u32 _Z19finalize_city_statsPKdS0_S0_S0_PKxPKiPdS5_S5_S5_i_param_10
)
{
	.reg .pred 	%p<13>;
	.reg .b32 	%r<10>;
	.reg .b64 	%rd<43>;
	.reg .b64 	%fd<43>;

	ld.param.u64 	%rd5, [_Z19finalize_city_statsPKdS0_S0_S0_PKxPKiPdS5_S5_S5_i_param_0];
	ld.param.u64 	%rd6, [_Z19finalize_city_statsPKdS0_S0_S0_PKxPKiPdS5_S5_S5_i_param_1];
	ld.param.u64 	%rd7, [_Z19finalize_city_statsPKdS0_S0_S0_PKxPKiPdS5_S5_S5_i_param_2];
	ld.param.u64 	%rd8, [_Z19finalize_city_statsPKdS0_S0_S0_PKxPKiPdS5_S5_S5_i_param_3];
	ld.param.u64 	%rd9, [_Z19finalize_city_statsPKdS0_S0_S0_PKxPKiPdS5_S5_S5_i_param_4];
	ld.param.u64 	%rd10, [_Z19finalize_city_statsPKdS0_S0_S0_PKxPKiPdS5_S5_S5_i_param_5];
	ld.param.u64 	%rd11, [_Z19finalize_city_statsPKdS0_S0_S0_PKxPKiPdS5_S5_S5_i_param_6];
	ld.param.u64 	%rd12, [_Z19finalize_city_statsPKdS0_S0_S0_PKxPKiPdS5_S5_S5_i_param_7];
	ld.param.u64 	%rd13, [_Z19finalize_city_statsPKdS0_S0_S0_PKxPKiPdS5_S5_S5_i_param_8];
	ld.param.u64 	%rd14, [_Z19finalize_city_statsPKdS0_S0_S0_PKxPKiPdS5_S5_S5_i_param_9];
	ld.param.u32 	%r3, [_Z19finalize_city_statsPKdS0_S0_S0_PKxPKiPdS5_S5_S5_i_param_10];
	cvta.to.global.u64 	%rd1, %rd14;
	cvta.to.global.u64 	%rd2, %rd13;
	cvta.to.global.u64 	%rd3, %rd12;
	cvta.to.global.u64 	%rd4, %rd11;
	mov.u32 	%r4, %ctaid.x;
	mov.u32 	%r5, %ntid.x;
	mov.u32 	%r6, %tid.x;
	mad.lo.s32 	%r1, %r4, %r5, %r6;
	setp.ge.s32 	%p1, %r1, %r3;
	@%p1 bra 	$L__BB1_7;
	cvta.to.global.u64 	%rd15, %rd10;
	mul.wide.s32 	%rd16, %r1, 4;
	add.s64 	%rd17, %rd15, %rd16;
	ld.global.nc.u32 	%r2, [%rd17];
	setp.gt.s32 	%p2, %r2, 0;
	mov.f64 	%fd42, 0d0000000000000000;
	@%p2 bra 	$L__BB1_3;
	mul.wide.s32 	%rd37, %r1, 8;
	add.s64 	%rd38, %rd4, %rd37;
	mov.b64 	%rd39, 0;
	st.global.u64 	[%rd38], %rd39;
	add.s64 	%rd40, %rd3, %rd37;
	st.global.u64 	[%rd40], %rd39;
	add.s64 	%rd41, %rd2, %rd37;
	st.global.u64 	[%rd41], %rd39;
	add.s64 	%rd42, %rd1, %rd37;
	st.global.u64 	[%rd42], %rd39;
	bra.uni 	$L__BB1_7;
$L__BB1_3:
	cvta.to.global.u64 	%rd18, %rd5;
	mul.wide.s32 	%rd19, %r1, 8;
	add.s64 	%rd20, %rd18, %rd19;
	ld.global.nc.f64 	%fd1, [%rd20];
	setp.eq.s32 	%p3, %r2, 1;
	mov.f64 	%fd41, 0d0000000000000000;
	@%p3 bra 	$L__BB1_6;
	cvta.to.global.u64 	%rd21, %rd6;
	add.s64 	%rd23, %rd21, %rd19;
	ld.global.nc.f64 	%fd8, [%rd23];
	add.s32 	%r7, %r2, -1;
	cvt.rn.f64.u32 	%fd9, %r7;
	div.rn.f64 	%fd41, %fd8, %fd9;
	setp.lt.u32 	%p4, %r2, 101;
	@%p4 bra 	$L__BB1_6;
	shr.u32 	%r8, %r2, 1;
	cvta.to.global.u64 	%rd24, %rd7;
	add.s64 	%rd26, %rd24, %rd19;
	ld.global.nc.f64 	%fd10, [%rd26];
	cvt.rn.f64.u32 	%fd11, %r8;
	div.rn.f64 	%fd12, %fd10, %fd11;
	cvta.to.global.u64 	%rd27, %rd8;
	add.s64 	%rd28, %rd27, %rd19;
	ld.global.nc.f64 	%fd13, [%rd28];
	sub.s32 	%r9, %r2, %r8;
	cvt.rn.f64.s32 	%fd14, %r9;
	div.rn.f64 	%fd15, %fd13, %fd14;
	sub.f64 	%fd16, %fd15, %fd12;
	div.rn.f64 	%fd17, %fd16, %fd11;
	mul.f64 	%fd42, %fd17, 0d4059000000000000;
$L__BB1_6:
	cvt.rn.f64.u32 	%fd18, %r2;
	div.rn.f64 	%fd19, %fd1, %fd18;
	cvta.to.global.u64 	%rd29, %rd9;
	add.s64 	%rd31, %rd29, %rd19;
	ld.global.nc.u64 	%rd32, [%rd31];
	cvt.rn.f64.s64 	%fd20, %rd32;
	div.rn.f64 	%fd21, %fd20, %fd18;
	div.rn.f64 	%fd22, %fd19, 0d4059000000000000;
	mov.f64 	%fd23, 0d3FF0000000000000;
	sub.f64 	%fd24, %fd23, %fd22;
	mul.f64 	%fd25, %fd24, 0d3FE3333333333333;
	setp.lt.f64 	%p5, %fd42, 0d0000000000000000;
	mul.f64 	%fd26, %fd42, 0dBFE0000000000000;
	selp.f64 	%fd27, %fd26, 0d0000000000000000, %p5;
	div.rn.f64 	%fd28, %fd41, 0d4059000000000000;
	setp.lt.f64 	%p6, %fd25, 0d0000000000000000;
	selp.f64 	%fd29, 0d0000000000000000, %fd25, %p6;
	setp.gt.f64 	%p7, %fd29, 0d3FF0000000000000;
	selp.f64 	%fd30, 0d3FF0000000000000, %fd29, %p7;
	setp.gt.f64 	%p8, %fd27, 0d3FF0000000000000;
	selp.f64 	%fd31, 0d3FF0000000000000, %fd27, %p8;
	setp.lt.f64 	%p9, %fd28, 0d0000000000000000;
	selp.f64 	%fd32, 0d0000000000000000, %fd28, %p9;
	setp.gt.f64 	%p10, %fd32, 0d3FF0000000000000;
	selp.f64 	%fd33, 0d3FF0000000000000, %fd32, %p10;
	mul.f64 	%fd34, %fd21, 0d3FD6666666666666;
	fma.rn.f64 	%fd35, %fd30, 0d3FD3333333333333, %fd34;
	fma.rn.f64 	%fd36, %fd31, 0d3FC999999999999A, %fd35;
	fma.rn.f64 	%fd37, %fd33, 0d3FC3333333333333, %fd36;
	setp.lt.f64 	%p11, %fd37, 0d0000000000000000;
	selp.f64 	%fd38, 0d0000000000000000, %fd37, %p11;
	setp.gt.f64 	%p12, %fd38, 0d3FF0000000000000;
	selp.f64 	%fd39, 0d3FF0000000000000, %fd38, %p12;
	add.s64 	%rd33, %rd4, %rd19;
	st.global.f64 	[%rd33], %fd19;
	add.s64 	%rd34, %rd3, %rd19;
	st.global.f64 	[%rd34], %fd42;
	add.s64 	%rd35, %rd2, %rd19;
	st.global.f64 	[%rd35], %fd41;
	add.s64 	%rd36, %rd1, %rd19;
	st.global.f64 	[%rd36], %fd39;
$L__BB1_7:
	ret;

}


// ===== COMPILED SASS (sm_100) =====

	.target	sm_100

	.elftype	@"ET_EXEC"


//--------------------- .note.nv.tkinfo           --------------------------
	.section	.note.nv.tkinfo,"",@"SHT_NOTE"
	.sectionflags	@"SHF_NOTE_NV_TKINFO"
	.tkinfo
        /*0018*/ 	.word	0x00000002
        /*0030*/ 	.string	""
        /*0030*/ 	.string	"ptxas"
        /*0030*/ 	.string	"Cuda compilation tools, release 13.0, V13.0.88"
        /*0030*/ 	.string	"Build cuda_13.0.r13.0/compiler.36424714_0"
        /*0030*/ 	.string	"-arch sm_100 -m 64 "



//--------------------- .note.nv.cuinfo           --------------------------
	.section	.note.nv.cuinfo,"",@"SHT_NOTE"
	.sectionflags	@"SHF_NOTE_NV_CUINFO"
        /*0018*/ 	.short	0x0002
        /*001a*/ 	.short	0x0064
        /*001c*/ 	.short	0x0082
	.zero		2


//--------------------- .nv.info                  --------------------------
	.section	.nv.info,"",@"SHT_CUDA_INFO"
	.align	4


	//----- nvinfo : EIATTR_REGCOUNT
	.align		4
        /*0000*/ 	.byte	0x04, 0x2f
        /*0002*/ 	.short	(.L_1 - .L_0)
	.align		4
.L_0:
        /*0004*/ 	.word	index@(_Z21accumulate_city_statsPKfPKiPdS3_S3_S3_Pxiii)
        /*0008*/ 	.word	0x00000026


	//----- nvinfo : EIATTR_FRAME_SIZE
	.align		4
.L_1:
        /*000c*/ 	.byte	0x04, 0x11
        /*000e*/ 	.short	(.L_3 - .L_2)
	.align		4
.L_2:
        /*0010*/ 	.word	index@(_Z21accumulate_city_statsPKfPKiPdS3_S3_S3_Pxiii)
        /*0014*/ 	.word	0x00000000


	//----- nvinfo : EIATTR_REGCOUNT
	.align		4
.L_3:
        /*0018*/ 	.byte	0x04, 0x2f
        /*001a*/ 	.short	(.L_5 - .L_4)
	.align		4
.L_4:
        /*001c*/ 	.word	index@(_Z19finalize_city_statsPKdS0_S0_S0_PKxPKiPdS5_S5_S5_i)
        /*0020*/ 	.word	0x00000024


	//----- nvinfo : EIATTR_FRAME_SIZE
	.align		4
.L_5:
        /*0024*/ 	.byte	0x04, 0x11
        /*0026*/ 	.short	(.L_7 - .L_6)
	.align		4
.L_6:
        /*0028*/ 	.word	index@($__internal_0_$__cuda_sm20_div_rn_f64_full)
        /*002c*/ 	.word	0x00000000


	//----- nvinfo : EIATTR_FRAME_SIZE
	.align		4
.L_7:
        /*0030*/ 	.byte	0x04, 0x11
        /*0032*/ 	.short	(.L_9 - .L_8)
	.align		4
.L_8:
        /*0034*/ 	.word	index@(_Z19finalize_city_statsPKdS0_S0_S0_PKxPKiPdS5_S5_S5_i)
        /*0038*/ 	.word	0x00000000


	//----- nvinfo : EIATTR_MIN_STACK_SIZE
	.align		4
.L_9:
        /*003c*/ 	.byte	0x04, 0x12
        /*003e*/ 	.short	(.L_11 - .L_10)
	.align		4
.L_10:
        /*0040*/ 	.word	index@(_Z19finalize_city_statsPKdS0_S0_S0_PKxPKiPdS5_S5_S5_i)
        /*0044*/ 	.word	0x00000000


	//----- nvinfo : EIATTR_MIN_STACK_SIZE
	.align		4
.L_11:
        /*0048*/ 	.byte	0x04, 0x12
        /*004a*/ 	.short	(.L_13 - .L_12)
	.align		4
.L_12:
        /*004c*/ 	.word	index@(_Z21accumulate_city_statsPKfPKiPdS3_S3_S3_Pxiii)
        /*0050*/ 	.word	0x00000000
.L_13:


//--------------------- .nv.compat                --------------------------
	.section	.nv.compat,"",@"SHT_CUDA_COMPAT_INFO"
	.align	4
        /*0000*/ 	.byte	0x02, 0x09, 0x00, 0x00, 0x02, 0x02, 0x01, 0x00, 0x02, 0x05, 0x05, 0x00, 0x03, 0x07, 0x01, 0x01
        /*0010*/ 	.byte	0x02, 0x03, 0x00, 0x00, 0x02, 0x06, 0x01, 0x00, 0x04, 0x0b, 0x08, 0x00, 0x01, 0x00, 0x00, 0x00
        /*0020*/ 	.byte	0x00, 0x00, 0x00, 0x00


//--------------------- .nv.info._Z19finalize_city_statsPKdS0_S0_S0_PKxPKiPdS5_S5_S5_i --------------------------
	.section	.nv.info._Z19finalize_city_statsPKdS0_S0_S0_PKxPKiPdS5_S5_S5_i,"",@"SHT_CUDA_INFO"
	.sectionflags	@""
	.align	4


	//----- nvinfo : EIATTR_CUDA_API_VERSION
	.align		4
        /*0000*/ 	.byte	0x04, 0x37
        /*0002*/ 	.short	(.L_15 - .L_14)
.L_14:
        /*0004*/ 	.word	0x00000082


	//----- nvinfo : EIATTR_KPARAM_INFO
	.align		4
.L_15:
        /*0008*/ 	.byte	0x04, 0x17
        /*000a*/ 	.short	(.L_17 - .L_16)
.L_16:
        /*000c*/ 	.word	0x00000000
        /*0010*/ 	.short	0x000a
        /*0012*/ 	.short	0x0050
        /*0014*/ 	.byte	0x00, 0xf0, 0x11, 0x00


	//----- nvinfo : EIATTR_KPARAM_INFO
	.align		4
.L_17:
        /*0018*/ 	.byte	0x04, 0x17
        /*001a*/ 	.short	(.L_19 - .L_18)
.L_18:
        /*001c*/ 	.word	0x00000000
        /*0020*/ 	.short	0x0009
        /*0022*/ 	.short	0x0048
        /*0024*/ 	.byte	0x00, 0xf5, 0x21, 0x00


	//----- nvinfo : EIATTR_KPARAM_INFO
	.align		4
.L_19:
        /*0028*/ 	.byte	0x04, 0x17
        /*002a*/ 	.short	(.L_21 - .L_20)
.L_20:
        /*002c*/ 	.word	0x00000000
        /*0030*/ 	.short	0x0008
        /*0032*/ 	.short	0x0040
        /*0034*/ 	.byte	0x00, 0xf5, 0x21, 0x00


	//----- nvinfo : EIATTR_KPARAM_INFO
	.align		4
.L_21:
        /*0038*/ 	.byte	0x04, 0x17
        /*003a*/ 	.short	(.L_23 - .L_22)
.L_22:
        /*003c*/ 	.word	0x00000000
        /*0040*/ 	.short	0x0007
        /*0042*/ 	.short	0x0038
        /*0044*/ 	.byte	0x00, 0xf5, 0x21, 0x00


	//----- nvinfo : EIATTR_KPARAM_INFO
	.align		4
.L_23:
        /*0048*/ 	.byte	0x04, 0x17
        /*004a*/ 	.short	(.L_25 - .L_24)
.L_24:
        /*004c*/ 	.word	0x00000000
        /*0050*/ 	.short	0x0006
        /*0052*/ 	.short	0x0030
        /*0054*/ 	.byte	0x00, 0xf5, 0x21, 0x00


	//----- nvinfo : EIATTR_KPARAM_INFO
	.align		4
.L_25:
        /*0058*/ 	.byte	0x04, 0x17
        /*005a*/ 	.short	(.L_27 - .L_26)
.L_26:
        /*005c*/ 	.word	0x00000000
        /*0060*/ 	.short	0x0005
        /*0062*/ 	.short	0x0028
        /*0064*/ 	.byte	0x00, 0xf5, 0x21, 0x00


	//----- nvinfo : EIATTR_KPARAM_INFO
	.align		4
.L_27:
        /*0068*/ 	.byte	0x04, 0x17
        /*006a*/ 	.short	(.L_29 - .L_28)
.L_28:
        /*006c*/ 	.word	0x00000000
        /*0070*/ 	.short	0x0004
        /*0072*/ 	.short	0x0020
        /*0074*/ 	.byte	0x00, 0xf5, 0x21, 0x00


	//----- nvinfo : EIATTR_KPARAM_INFO
	.align		4
.L_29:
        /*0078*/ 	.byte	0x04, 0x17
        /*007a*/ 	.short	(.L_31 - .L_30)
.L_30:
        /*007c*/ 	.word	0x00000000
        /*0080*/ 	.short	0x0003
        /*0082*/ 	.short	0x0018
        /*0084*/ 	.byte	0x00, 0xf5, 0x21, 0x00


	//----- nvinfo : EIATTR_KPARAM_INFO
	.align		4
.L_31:
        /*0088*/ 	.byte	0x04, 0x17
        /*008a*/ 	.short	(.L_33 - .L_32)
.L_32:
        /*008c*/ 	.word	0x00000000
        /*0090*/ 	.short	0x0002
        /*0092*/ 	.short	0x0010
        /*0094*/ 	.byte	0x00, 0xf5, 0x21, 0x00


	//----- nvinfo : EIATTR_KPARAM_INFO
	.align		4
.L_33:
        /*0098*/ 	.byte	0x04, 0x17
        /*009a*/ 	.short	(.L_35 - .L_34)
.L_34:
        /*009c*/ 	.word	0x00000000
        /*00a0*/ 	.short	0x0001
        /*00a2*/ 	.short	0x0008
        /*00a4*/ 	.byte	0x00, 0xf5, 0x21, 0x00


	//----- nvinfo : EIATTR_KPARAM_INFO
	.align		4
.L_35:
        /*00a8*/ 	.byte	0x04, 0x17
        /*00aa*/ 	.short	(.L_37 - .L_36)
.L_36:
        /*00ac*/ 	.word	0x00000000
        /*00b0*/ 	.short	0x0000
        /*00b2*/ 	.short	0x0000
        /*00b4*/ 	.byte	0x00, 0xf5, 0x21, 0x00


	//----- nvinfo : EIATTR_SPARSE_MMA_MASK
	.align		4
.L_37:
        /*00b8*/ 	.byte	0x03, 0x50
        /*00ba*/ 	.short	0x0000


	//----- nvinfo : EIATTR_MAXREG_COUNT
	.align		4
        /*00bc*/ 	.byte	0x03, 0x1b
        /*00be*/ 	.short	0x00ff


	//----- nvinfo : EIATTR_MERCURY_ISA_VERSION
	.align		4
        /*00c0*/ 	.byte	0x03, 0x5f
        /*00c2*/ 	.short	0x0101


	//----- nvinfo : EIATTR_VRC_CTA_INIT_COUNT
	.align		4
        /*00c4*/ 	.byte	0x02, 0x4a
	.zero		1
	.zero		1


	//----- nvinfo : EIATTR_EXIT_INSTR_OFFSETS
	.align		4
        /*00c8*/ 	.byte	0x04, 0x1c
        /*00ca*/ 	.short	(.L_39 - .L_38)


	//   ....[0]....
.L_38:
        /*00cc*/ 	.word	0x00000070


	//   ....[1]....
        /*00d0*/ 	.word	0x000001a0


	//   ....[2]....
        /*00d4*/ 	.word	0x000012b0


	//----- nvinfo : EIATTR_CRS_STACK_SIZE
	.align		4
.L_39:
        /*00d8*/ 	.byte	0x04, 0x1e
        /*00da*/ 	.short	(.L_41 - .L_40)
.L_40:
        /*00dc*/ 	.word	0x00000000


	//----- nvinfo : EIATTR_CBANK_PARAM_SIZE
	.align		4
.L_41:
        /*00e0*/ 	.byte	0x03, 0x19
        /*00e2*/ 	.short	0x0054


	//----- nvinfo : EIATTR_PARAM_CBANK
	.align		4
        /*00e4*/ 	.byte	0x04, 0x0a
        /*00e6*/ 	.short	(.L_43 - .L_42)
	.align		4
.L_42:
        /*00e8*/ 	.word	index@(.nv.constant0._Z19finalize_city_statsPKdS0_S0_S0_PKxPKiPdS5_S5_S5_i)
        /*00ec*/ 	.short	0x0380
        /*00ee*/ 	.short	0x0054


	//----- nvinfo : EIATTR_SW_WAR
	.align		4
.L_43:
        /*00f0*/ 	.byte	0x04, 0x36
        /*00f2*/ 	.short	(.L_45 - .L_44)
.L_44:
        /*00f4*/ 	.word	0x00000008
.L_45:


//--------------------- .nv.info._Z21accumulate_city_statsPKfPKiPdS3_S3_S3_Pxiii --------------------------
	.section	.nv.info._Z21accumulate_city_statsPKfPKiPdS3_S3_S3_Pxiii,"",@"SHT_CUDA_INFO"
	.sectionflags	@""
	.align	4


	//----- nvinfo : EIATTR_CUDA_API_VERSION
	.align		4
        /*0000*/ 	.byte	0x04, 0x37
        /*0002*/ 	.short	(.L_47 - .L_46)
.L_46:
        /*0004*/ 	.word	0x00000082


	//----- nvinfo : EIATTR_KPARAM_INFO
	.align		4
.L_47:
        /*0008*/ 	.byte	0x04, 0x17
        /*000a*/ 	.short	(.L_49 - .L_48)
.L_48:
        /*000c*/ 	.word	0x00000000
        /*0010*/ 	.short	0x0009
        /*0012*/ 	.short	0x0040
        /*0014*/ 	.byte	0x00, 0xf0, 0x11, 0x00


	//----- nvinfo : EIATTR_KPARAM_INFO
	.align		4
.L_49:
        /*0018*/ 	.byte	0x04, 0x17
        /*001a*/ 	.short	(.L_51 - .L_50)
.L_50:
        /*001c*/ 	.word	0x00000000
        /*0020*/ 	.short	0x0008
        /*0022*/ 	.short	0x003c
        /*0024*/ 	.byte	0x00, 0xf0, 0x11, 0x00


	//----- nvinfo : EIATTR_KPARAM_INFO
	.align		4
.L_51:
        /*0028*/ 	.byte	0x04, 0x17
        /*002a*/ 	.short	(.L_53 - .L_52)
.L_52:
        /*002c*/ 	.word	0x00000000
        /*0030*/ 	.short	0x0007
        /*0032*/ 	.short	0x0038
        /*0034*/ 	.byte	0x00, 0xf0, 0x11, 0x00


	//----- nvinfo : EIATTR_KPARAM_INFO
	.align		4
.L_53:
        /*0038*/ 	.byte	0x04, 0x17
        /*003a*/ 	.short	(.L_55 - .L_54)
.L_54:
        /*003c*/ 	.word	0x00000000
        /*0040*/ 	.short	0x0006
        /*0042*/ 	.short	0x0030
        /*0044*/ 	.byte	0x00, 0xf5, 0x21, 0x00


	//----- nvinfo : EIATTR_KPARAM_INFO
	.align		4
.L_55:
        /*0048*/ 	.byte	0x04, 0x17
        /*004a*/ 	.short	(.L_57 - .L_56)
.L_56:
        /*004c*/ 	.word	0x00000000
        /*0050*/ 	.short	0x0005
        /*0052*/ 	.short	0x0028
        /*0054*/ 	.byte	0x00, 0xf5, 0x21, 0x00


	//----- nvinfo : EIATTR_KPARAM_INFO
	.align		4
.L_57:
        /*0058*/ 	.byte	0x04, 0x17
        /*005a*/ 	.short	(.L_59 - .L_58)
.L_58:
        /*005c*/ 	.word	0x00000000
        /*0060*/ 	.short	0x0004
        /*0062*/ 	.short	0x0020
        /*0064*/ 	.byte	0x00, 0xf5, 0x21, 0x00


	//----- nvinfo : EIATTR_KPARAM_INFO
	.align		4
.L_59:
        /*0068*/ 	.byte	0x04, 0x17
        /*006a*/ 	.short	(.L_61 - .L_60)
.L_60:
        /*006c*/ 	.word	0x00000000
        /*0070*/ 	.short	0x0003
        /*0072*/ 	.short	0x0018
        /*0074*/ 	.byte	0x00, 0xf5, 0x21, 0x00


	//----- nvinfo : EIATTR_KPARAM_INFO
	.align		4
.L_61:
        /*0078*/ 	.byte	0x04, 0x17
        /*007a*/ 	.short	(.L_63 - .L_62)
.L_62:
        /*007c*/ 	.word	0x00000000
        /*0080*/ 	.short	0x0002
        /*0082*/ 	.short	0x0010
        /*0084*/ 	.byte	0x00, 0xf5, 0x21, 0x00


	//----- nvinfo : EIATTR_KPARAM_INFO
	.align		4
.L_63:
        /*0088*/ 	.byte	0x04, 0x17
        /*008a*/ 	.short	(.L_65 - .L_64)
.L_64:
        /*008c*/ 	.word	0x00000000
        /*0090*/ 	.short	0x0001
        /*0092*/ 	.short	0x0008
        /*0094*/ 	.byte	0x00, 0xf5, 0x21, 0x00


	//----- nvinfo : EIATTR_KPARAM_INFO
	.align		4
.L_65:
        /*0098*/ 	.byte	0x04, 0x17
        /*009a*/ 	.short	(.L_67 - .L_66)
.L_66:
        /*009c*/ 	.word	0x00000000
        /*00a0*/ 	.short	0x0000
        /*00a2*/ 	.short	0x0000
        /*00a4*/ 	.byte	0x00, 0xf5, 0x21, 0x00


	//----- nvinfo : EIATTR_SPARSE_MMA_MASK
	.align		4
.L_67:
        /*00a8*/ 	.byte	0x03, 0x50
        /*00aa*/ 	.short	0x0000


	//----- nvinfo : EIATTR_MAXREG_COUNT
	.align		4
        /*00ac*/ 	.byte	0x03, 0x1b
        /*00ae*/ 	.short	0x00ff


	//----- nvinfo : EIATTR_NUM_BARRIERS
	.align		4
        /*00b0*/ 	.byte	0x02, 0x4c
        /*00b2*/ 	.byte	0x01
	.zero		1


	//----- nvinfo : EIATTR_MERCURY_ISA_VERSION
	.align		4
        /*00b4*/ 	.byte	0x03, 0x5f
        /*00b6*/ 	.short	0x0101


	//----- nvinfo : EIATTR_COOP_GROUP_MASK_REGIDS
	.align		4
        /*00b8*/ 	.byte	0x04, 0x29
        /*00ba*/ 	.short	(.L_69 - .L_68)


	//   ....[0]....
.L_68:
        /*00bc*/ 	.word	0xffffffff


	//   ....[1]....
        /*00c0*/ 	.word	0xffffffff


	//   ....[2]....
        /*00c4*/ 	.word	0xffffffff


	//   ....[3]....
        /*00c8*/ 	.word	0xffffffff


	//   ....[4]....
        /*00cc*/ 	.word	0xffffffff


	//   ....[5]....
        /*00d0*/ 	.word	0xffffffff


	//   ....[6]....
        /*00d4*/ 	.word	0xffffffff


	//   ....[7]....
        /*00d8*/ 	.word	0xffffffff


	//   ....[8]....
        /*00dc*/ 	.word	0xffffffff


	//   ....[9]....
        /*00e0*/ 	.word	0xffffffff


	//   ....[10]....
        /*00e4*/ 	.word	0xffffffff


	//   ....[11]....
        /*00e8*/ 	.word	0xffffffff


	//   ....[12]....
        /*00ec*/ 	.word	0xffffffff


	//   ....[13]....
        /*00f0*/ 	.word	0xffffffff


	//   ....[14]....
        /*00f4*/ 	.word	0xffffffff


	//   ....[15]....
        /*00f8*/ 	.word	0xffffffff


	//   ....[16]....
        /*00fc*/ 	.word	0xffffffff


	//   ....[17]....
        /*0100*/ 	.word	0xffffffff


	//   ....[18]....
        /*0104*/ 	.word	0xffffffff


	//   ....[19]....
        /*0108*/ 	.word	0xffffffff


	//   ....[20]....
        /*010c*/ 	.word	0xffffffff


	//   ....[21]....
        /*0110*/ 	.word	0xffffffff


	//   ....[22]....
        /*0114*/ 	.word	0xffffffff


	//   ....[23]....
        /*0118*/ 	.word	0xffffffff


	//   ....[24]....
        /*011c*/ 	.word	0xffffffff


	//   ....[25]....
        /*0120*/ 	.word	0xffffffff


	//   ....[26]....
        /*0124*/ 	.word	0xffffffff


	//   ....[27]....
        /*0128*/ 	.word	0xffffffff


	//   ....[28]....
        /*012c*/ 	.word	0xffffffff


	//   ....[29]....
        /*0130*/ 	.word	0xffffffff


	//   ....[30]....
        /*0134*/ 	.word	0xffffffff


	//   ....[31]....
        /*0138*/ 	.word	0xffffffff


	//   ....[32]....
        /*013c*/ 	.word	0xffffffff


	//   ....[33]....
        /*0140*/ 	.word	0xffffffff


	//   ....[34]....
        /*0144*/ 	.word	0xffffffff


	//   ....[35]....
        /*0148*/ 	.word	0xffffffff


	//   ....[36]....
        /*014c*/ 	.word	0xffffffff


	//   ....[37]....
        /*0150*/ 	.word	0xffffffff


	//   ....[38]....
        /*0154*/ 	.word	0xffffffff


	//   ....[39]....
        /*0158*/ 	.word	0xffffffff


	//   ....[40]....
        /*015c*/ 	.word	0xffffffff


	//   ....[41]....
        /*0160*/ 	.word	0xffffffff


	//   ....[42]....
        /*0164*/ 	.word	0xffffffff


	//   ....[43]....
        /*0168*/ 	.word	0xffffffff


	//   ....[44]....
        /*016c*/ 	.word	0xffffffff


	//   ....[45]....
        /*0170*/ 	.word	0xffffffff


	//   ....[46]....
        /*0174*/ 	.word	0xffffffff


	//   ....[47]....
        /*0178*/ 	.word	0xffffffff


	//   ....[48]....
        /*017c*/ 	.word	0xffffffff


	//   ....[49]....
        /*0180*/ 	.word	0xffffffff


	//----- nvinfo : EIATTR_COOP_GROUP_INSTR_OFFSETS
	.align		4
.L_69:
        /*0184*/ 	.byte	0x04, 0x28
        /*0186*/ 	.short	(.L_71 - .L_70)


	//   ....[0]....
.L_70:
        /*0188*/ 	.word	0x000005c0


	//   ....[1]....
        /*018c*/ 	.word	0x000005f0


	//   ....[2]....
        /*0190*/ 	.word	0x00000600


	//   ....[3]....
        /*0194*/ 	.word	0x00000610


	//   ....[4]....
        /*0198*/ 	.word	0x00000620


	//   ....[5]....
        /*019c*/ 	.word	0x00000630


	//   ....[6]....
        /*01a0*/ 	.word	0x00000640


	//   ....[7]....
        /*01a4*/ 	.word	0x00000650


	//   ....[8]....
        /*01a8*/ 	.word	0x00000670


	//   ....[9]....
        /*01ac*/ 	.word	0x00000690


	//   ....[10]....
        /*01b0*/ 	.word	0x000006b0


	//   ....[11]....
        /*01b4*/ 	.word	0x000006d0


	//   ....[12]....
        /*01b8*/ 	.word	0x000006f0


	//   ....[13]....
        /*01bc*/ 	.word	0x00000700


	//   ....[14]....
        /*01c0*/ 	.word	0x00000720


	//   ....[15]....
        /*01c4*/ 	.word	0x00000730


	//   ....[16]....
        /*01c8*/ 	.word	0x00000750


	//   ....[17]....
        /*01cc*/ 	.word	0x00000760


	//   ....[18]....
        /*01d0*/ 	.word	0x00000770


	//   ....[19]....
        /*01d4*/ 	.word	0x00000790


	//   ....[20]....
        /*01d8*/ 	.word	0x000007b0


	//   ....[21]....
        /*01dc*/ 	.word	0x000007d0


	//   ....[22]....
        /*01e0*/ 	.word	0x000007f0


	//   ....[23]....
        /*01e4*/ 	.word	0x00000800


	//   ....[24]....
        /*01e8*/ 	.word	0x00000820


	//   ....[25]....
        /*01ec*/ 	.word	0x00000840


	//   ....[26]....
        /*01f0*/ 	.word	0x00000860


	//   ....[27]....
        /*01f4*/ 	.word	0x00000870


	//   ....[28]....
        /*01f8*/ 	.word	0x00000880


	//   ....[29]....
        /*01fc*/ 	.word	0x00000890


	//   ....[30]....
        /*0200*/ 	.word	0x000008b0


	//   ....[31]....
        /*0204*/ 	.word	0x000008d0


	//   ....[32]....
        /*0208*/ 	.word	0x000008e0


	//   ....[33]....
        /*020c*/ 	.word	0x00000900


	//   ....[34]....
        /*0210*/ 	.word	0x00000910


	//   ....[35]....
        /*0214*/ 	.word	0x00000930


	//   ....[36]....
        /*0218*/ 	.word	0x00000950


	//   ....[37]....
        /*021c*/ 	.word	0x00000960


	//   ....[38]....
        /*0220*/ 	.word	0x00000980


	//   ....[39]....
        /*0224*/ 	.word	0x00000990


	//   ....[40]....
        /*0228*/ 	.word	0x000009b0


	//   ....[41]....
        /*022c*/ 	.word	0x000009c0


	//   ....[42]....
        /*0230*/ 	.word	0x000009f0


	//   ....[43]....
        /*0234*/ 	.word	0x00000a00


	//   ....[44]....
        /*0238*/ 	.word	0x00000a20


	//   ....[45]....
        /*023c*/ 	.word	0x00000a40


	//   ....[46]....
        /*0240*/ 	.word	0x00000a60


	//   ....[47]....
        /*0244*/ 	.word	0x00000a80


	//   ....[48]....
        /*0248*/ 	.word	0x00000a90


	//   ....[49]....
        /*024c*/ 	.word	0x00000aa0


	//----- nvinfo : EIATTR_VRC_CTA_INIT_COUNT
	.align		4
.L_71:
        /*0250*/ 	.byte	0x02, 0x4a
	.zero		1
	.zero		1


	//----- nvinfo : EIATTR_EXIT_INSTR_OFFSETS
	.align		4
        /*0254*/ 	.byte	0x04, 0x1c
        /*0256*/ 	.short	(.L_73 - .L_72)


	//   ....[0]....
.L_72:
        /*0258*/ 	.word	0x00000200


	//   ....[1]....
        /*025c*/ 	.word	0x00000c70


	//   ....[2]....
        /*0260*/ 	.word	0x00002220


	//   ....[3]....
        /*0264*/ 	.word	0x00002330


	//----- nvinfo : EIATTR_CRS_STACK_SIZE
	.align		4
.L_73:
        /*0268*/ 	.byte	0x04, 0x1e
        /*026a*/ 	.short	(.L_75 - .L_74)
.L_74:
        /*026c*/ 	.word	0x00000000


	//----- nvinfo : EIATTR_CBANK_PARAM_SIZE
	.align		4
.L_75:
        /*0270*/ 	.byte	0x03, 0x19
        /*0272*/ 	.short	0x0044


	//----- nvinfo : EIATTR_PARAM_CBANK
	.align		4
        /*0274*/ 	.byte	0x04, 0x0a
        /*0276*/ 	.short	(.L_77 - .L_76)
	.align		4
.L_76:
        /*0278*/ 	.word	index@(.nv.constant0._Z21accumulate_city_statsPKfPKiPdS3_S3_S3_Pxiii)
        /*027c*/ 	.short	0x0380
        /*027e*/ 	.short	0x0044


	//----- nvinfo : EIATTR_SW_WAR
	.align		4
.L_77:
        /*0280*/ 	.byte	0x04, 0x36
        /*0282*/ 	.short	(.L_79 - .L_78)
.L_78:
        /*0284*/ 	.word	0x00000008
.L_79:


//--------------------- .nv.callgraph             --------------------------
	.section	.nv.callgraph,"",@"SHT_CUDA_CALLGRAPH"
	.align	4
	.sectionentsize	8
	.align		4
        /*0000*/ 	.word	0x00000000
	.align		4
        /*0004*/ 	.word	0xffffffff
	.align		4
        /*0008*/ 	.word	0x00000000
	.align		4
        /*000c*/ 	.word	0xfffffffe
	.align		4
        /*0010*/ 	.word	0x00000000
	.align		4
        /*0014*/ 	.word	0xfffffffd
	.align		4
        /*0018*/ 	.word	0x00000000
	.align		4
        /*001c*/ 	.word	0xfffffffc


//--------------------- .text._Z19finalize_city_statsPKdS0_S0_S0_PKxPKiPdS5_S5_S5_i --------------------------
	.section	.text._Z19finalize_city_statsPKdS0_S0_S0_PKxPKiPdS5_S5_S5_i,"ax",@progbits
	.align	128
        .global         _Z19finalize_city_statsPKdS0_S0_S0_PKxPKiPdS5_S5_S5_i
        .type           _Z19finalize_city_statsPKdS0_S0_S0_PKxPKiPdS5_S5_S5_i,@function
        .size           _Z19finalize_city_statsPKdS0_S0_S0_PKxPKiPdS5_S5_S5_i,(.L_x_33 - _Z19finalize_city_statsPKdS0_S0_S0_PKxPKiPdS5_S5_S5_i)
        .other          _Z19finalize_city_statsPKdS0_S0_S0_PKxPKiPdS5_S5_S5_i,@"STO_CUDA_ENTRY STV_DEFAULT"
_Z19finalize_city_statsPKdS0_S0_S0_PKxPKiPdS5_S5_S5_i:
.text._Z19finalize_city_statsPKdS0_S0_S0_PKxPKiPdS5_S5_S5_i:
[----:B------:R-:W-:Y:S01]  /*0000*/  LDC R1, c[0x0][0x37c] ;  /* 0x0000df00ff017b82 */ /* 0x000fe20000000800 */
[----:B------:R-:W0:Y:S07]  /*0010*/  S2R R3, SR_TID.X ;  /* 0x0000000000037919 */ /* 0x000e2e0000002100 */
[----:B------:R-:W0:Y:S01]  /*0020*/  S2UR UR4, SR_CTAID.X ;  /* 0x00000000000479c3 */ /* 0x000e220000002500 */
[----:B------:R-:W1:Y:S07]  /*0030*/  LDCU UR5, c[0x0][0x3d0] ;  /* 0x00007a00ff0577ac */ /* 0x000e6e0008000800 */
[----:B------:R-:W0:Y:S02]  /*0040*/  LDC R28, c[0x0][0x360] ;  /* 0x0000d800ff1c7b82 */ /* 0x000e240000000800 */
[----:B0-----:R-:W-:-:S05]  /*0050*/  IMAD R28, R28, UR4, R3 ;  /* 0x000000041c1c7c24 */ /* 0x001fca000f8e0203 */
[----:B-1----:R-:W-:-:S13]  /*0060*/  ISETP.GE.AND P0, PT, R28, UR5, PT ;  /* 0x000000051c007c0c */ /* 0x002fda000bf06270 */
[----:B------:R-:W-:Y:S05]  /*0070*/  @P0 EXIT ;  /* 0x000000000000094d */ /* 0x000fea0003800000 */
[----:B------:R-:W0:Y:S01]  /*0080*/  LDC.64 R24, c[0x0][0x3a8] ;  /* 0x0000ea00ff187b82 */ /* 0x000e220000000a00 */
[----:B------:R-:W1:Y:S01]  /*0090*/  LDCU.64 UR4, c[0x0][0x358] ;  /* 0x00006b00ff0477ac */ /* 0x000e620008000a00 */
[----:B0-----:R-:W-:-:S06]  /*00a0*/  IMAD.WIDE R24, R28, 0x4, R24 ;  /* 0x000000041c187825 */ /* 0x001fcc00078e0218 */
[----:B-1----:R-:W2:Y:S02]  /*00b0*/  LDG.E.CONSTANT R24, desc[UR4][R24.64] ;  /* 0x0000000418187981 */ /* 0x002ea4000c1e9900 */
[----:B--2---:R-:W-:-:S13]  /*00c0*/  ISETP.GT.AND P0, PT, R24, RZ, PT ;  /* 0x000000ff1800720c */ /* 0x004fda0003f04270 */
[----:B------:R-:W-:Y:S05]  /*00d0*/  @P0 BRA `(.L_x_0) ;  /* 0x0000000000340947 */ /* 0x000fea0003800000 */
[----:B------:R-:W0:Y:S08]  /*00e0*/  LDC.64 R2, c[0x0][0x3b0] ;  /* 0x0000ec00ff027b82 */ /* 0x000e300000000a00 */
[----:B------:R-:W1:Y:S08]  /*00f0*/  LDC.64 R4, c[0x0][0x3b8] ;  /* 0x0000ee00ff047b82 */ /* 0x000e700000000a00 */
[----:B------:R-:W2:Y:S08]  /*0100*/  LDC.64 R6, c[0x0][0x3c0] ;  /* 0x0000f000ff067b82 */ /* 0x000eb00000000a00 */
[----:B------:R-:W3:Y:S01]  /*0110*/  LDC.64 R8, c[0x0][0x3c8] ;  /* 0x0000f200ff087b82 */ /* 0x000ee20000000a00 */
[----:B0-----:R-:W-:-:S05]  /*0120*/  IMAD.WIDE R2, R28, 0x8, R2 ;  /* 0x000000081c027825 */ /* 0x001fca00078e0202 */
[----:B------:R-:W-:Y:S01]  /*0130*/  STG.E.64 desc[UR4][R2.64], RZ ;  /* 0x000000ff02007986 */ /* 0x000fe2000c101b04 */
[----:B-1----:R-:W-:-:S05]  /*0140*/  IMAD.WIDE R4, R28, 0x8, R4 ;  /* 0x000000081c047825 */ /* 0x002fca00078e0204 */
[----:B------:R-:W-:Y:S01]  /*0150*/  STG.E.64 desc[UR4][R4.64], RZ ;  /* 0x000000ff04007986 */ /* 0x000fe2000c101b04 */
[----:B--2---:R-:W-:-:S05]  /*0160*/  IMAD.WIDE R6, R28, 0x8, R6 ;  /* 0x000000081c067825 */ /* 0x004fca00078e0206 */
[----:B------:R-:W-:Y:S01]  /*0170*/  STG.E.64 desc[UR4][R6.64], RZ ;  /* 0x000000ff06007986 */ /* 0x000fe2000c101b04 */
[----:B---3--:R-:W-:-:S05]  /*0180*/  IMAD.WIDE R28, R28, 0x8, R8 ;  /* 0x000000081c1c7825 */ /* 0x008fca00078e0208 */
[----:B------:R-:W-:Y:S01]  /*0190*/  STG.E.64 desc[UR4][R28.64], RZ ;  /* 0x000000ff1c007986 */ /* 0x000fe2000c101b04 */
[----:B------:R-:W-:Y:S05]  /*01a0*/  EXIT ;  /* 0x000000000000794d */ /* 0x000fea0003800000 */
.L_x_0:
[----:B------:R-:W0:Y:S02]  /*01b0*/  LDC.64 R4, c[0x0][0x380] ;  /* 0x0000e000ff047b82 */ /* 0x000e240000000a00 */
[----:B0-----:R-:W-:-:S06]  /*01c0*/  IMAD.WIDE R4, R28, 0x8, R4 ;  /* 0x000000081c047825 */ /* 0x001fcc00078e0204 */
[----:B------:R-:W5:Y:S01]  /*01d0*/  LDG.E.64.CONSTANT R4, desc[UR4][R4.64] ;  /* 0x0000000404047981 */ /* 0x000f62000c1e9b00 */
[----:B------:R-:W-:Y:S01]  /*01e0*/  ISETP.NE.AND P0, PT, R24, 0x1, PT ;  /* 0x000000011800780c */ /* 0x000fe20003f05270 */
[----:B------:R-:W-:Y:S01]  /*01f0*/  BSSY.RECONVERGENT B0, `(.L_x_1) ;  /* 0x0000071000007945 */ /* 0x000fe20003800200 */
[----:B------:R-:W-:Y:S02]  /*0200*/  CS2R R14, SRZ ;  /* 0x00000000000e7805 */ /* 0x000fe4000001ff00 */
[----:B------:R-:W-:-:S09]  /*0210*/  CS2R R12, SRZ ;  /* 0x00000000000c7805 */ /* 0x000fd2000001ff00 */
[----:B------:R-:W-:Y:S05]  /*0220*/  @!P0 BRA `(.L_x_2) ;  /* 0x0000000400b48947 */ /* 0x000fea0003800000 */
[----:B------:R-:W0:Y:S02]  /*0230*/  LDC.64 R2, c[0x0][0x388] ;  /* 0x0000e200ff027b82 */ /* 0x000e240000000a00 */
[----:B0-----:R-:W-:-:S05]  /*0240*/  IMAD.WIDE R2, R28, 0x8, R2 ;  /* 0x000000081c027825 */ /* 0x001fca00078e0202 */
[----:B------:R-:W2:Y:S01]  /*0250*/  LDG.E.64.CONSTANT R6, desc[UR4][R2.64] ;  /* 0x0000000402067981 */ /* 0x000ea2000c1e9b00 */
[----:B------:R-:W-:Y:S01]  /*0260*/  VIADD R8, R24, 0xffffffff ;  /* 0xffffffff18087836 */ /* 0x000fe20000000000 */
[----:B------:R-:W-:Y:S01]  /*0270*/  BSSY.RECONVERGENT B1, `(.L_x_3) ;  /* 0x0000014000017945 */ /* 0x000fe20003800200 */
[----:B------:R-:W-:-:S04]  /*0280*/  IMAD.MOV.U32 R10, RZ, RZ, 0x1 ;  /* 0x00000001ff0a7424 */ /* 0x000fc800078e00ff */
[----:B------:R-:W0:Y:S08]  /*0290*/  I2F.F64.U32 R8, R8 ;  /* 0x0000000800087312 */ /* 0x000e300000201800 */
[----:B0-----:R-:W0:Y:S02]  /*02a0*/  MUFU.RCP64H R11, R9 ;  /* 0x00000009000b7308 */ /* 0x001e240000001800 */
[----:B0-----:R-:W-:-:S08]  /*02b0*/  DFMA R12, -R8, R10, 1 ;  /* 0x3ff00000080c742b */ /* 0x001fd0000000010a */
[----:B------:R-:W-:-:S08]  /*02c0*/  DFMA R12, R12, R12, R12 ;  /* 0x0000000c0c0c722b */ /* 0x000fd0000000000c */
[----:B------:R-:W-:-:S08]  /*02d0*/  DFMA R12, R10, R12, R10 ;  /* 0x0000000c0a0c722b */ /* 0x000fd0000000000a */
[----:B------:R-:W-:-:S08]  /*02e0*/  DFMA R10, -R8, R12, 1 ;  /* 0x3ff00000080a742b */ /* 0x000fd0000000010c */
[----:B------:R-:W-:-:S08]  /*02f0*/  DFMA R10, R12, R10, R12 ;  /* 0x0000000a0c0a722b */ /* 0x000fd0000000000c */
[----:B--2---:R-:W-:Y:S01]  /*0300*/  DMUL R12, R6, R10 ;  /* 0x0000000a060c7228 */ /* 0x004fe20000000000 */
[----:B------:R-:W-:-:S07]  /*0310*/  FSETP.GEU.AND P1, PT, |R7|, 6.5827683646048100446e-37, PT ;  /* 0x036000000700780b */ /* 0x000fce0003f2e200 */
[----:B------:R-:W-:-:S08]  /*0320*/  DFMA R2, -R8, R12, R6 ;  /* 0x0000000c0802722b */ /* 0x000fd00000000106 */
[----:B------:R-:W-:-:S10]  /*0330*/  DFMA R12, R10, R2, R12 ;  /* 0x000000020a0c722b */ /* 0x000fd4000000000c */
[----:B------:R-:W-:-:S05]  /*0340*/  FFMA R0, RZ, R9, R13 ;  /* 0x00000009ff007223 */ /* 0x000fca000000000d */
[----:B------:R-:W-:-:S13]  /*0350*/  FSETP.GT.AND P0, PT, |R0|, 1.469367938527859385e-39, PT ;  /* 0x001000000000780b */ /* 0x000fda0003f04200 */
[----:B------:R-:W-:Y:S05]  /*0360*/  @P0 BRA P1, `(.L_x_4) ;  /* 0x0000000000100947 */ /* 0x000fea0000800000 */
[----:B------:R-:W-:-:S07]  /*0370*/  MOV R0, 0x390 ;  /* 0x0000039000007802 */ /* 0x000fce0000000f00 */
[----:B-----5:R-:W-:Y:S05]  /*0380*/  CALL.REL.NOINC `($__internal_0_$__cuda_sm20_div_rn_f64_full) ;  /* 0x0000000c00cc7944 */ /* 0x020fea0003c00000 */
[----:B------:R-:W-:Y:S02]  /*0390*/  IMAD.MOV.U32 R12, RZ, RZ, R8 ;  /* 0x000000ffff0c7224 */ /* 0x000fe400078e0008 */
[----:B------:R-:W-:-:S07]  /*03a0*/  IMAD.MOV.U32 R13, RZ, RZ, R9 ;  /* 0x000000ffff0d7224 */ /* 0x000fce00078e0009 */
.L_x_4:
[----:B------:R-:W-:Y:S05]  /*03b0*/  BSYNC.RECONVERGENT B1 ;  /* 0x0000000000017941 */ /* 0x000fea0003800200 */
.L_x_3:
[----:B------:R-:W-:-:S13]  /*03c0*/  ISETP.GE.U32.AND P0, PT, R24, 0x65, PT ;  /* 0x000000651800780c */ /* 0x000fda0003f06070 */
[----:B------:R-:W-:Y:S05]  /*03d0*/  @!P0 BRA `(.L_x_2) ;  /* 0x0000000400488947 */ /* 0x000fea0003800000 */
[----:B------:R-:W0:Y:S02]  /*03e0*/  LDC.64 R2, c[0x0][0x390] ;  /* 0x0000e400ff027b82 */ /* 0x000e240000000a00 */
[----:B0-----:R-:W-:-:S05]  /*03f0*/  IMAD.WIDE R2, R28, 0x8, R2 ;  /* 0x000000081c027825 */ /* 0x001fca00078e0202 */
[----:B------:R-:W2:Y:S01]  /*0400*/  LDG.E.64.CONSTANT R6, desc[UR4][R2.64] ;  /* 0x0000000402067981 */ /* 0x000ea2000c1e9b00 */
[----:B------:R-:W-:Y:S01]  /*0410*/  SHF.R.U32.HI R25, RZ, 0x1, R24 ;  /* 0x00000001ff197819 */ /* 0x000fe20000011618 */
[----:B------:R-:W-:Y:S01]  /*0420*/  IMAD.MOV.U32 R8, RZ, RZ, 0x1 ;  /* 0x00000001ff087424 */ /* 0x000fe200078e00ff */
[----:B------:R-:W-:Y:S02]  /*0430*/  BSSY.RECONVERGENT B1, `(.L_x_5) ;  /* 0x0000015000017945 */ /* 0x000fe40003800200 */
        /* <DEDUP_REMOVED lines=14> */
[----:B------:R-:W-:Y:S01]  /*0520*/  IMAD.MOV.U32 R8, RZ, RZ, R14 ;  /* 0x000000ffff087224 */ /* 0x000fe200078e000e */
[----:B------:R-:W-:Y:S01]  /*0530*/  MOV R0, 0x560 ;  /* 0x0000056000007802 */ /* 0x000fe20000000f00 */
[----:B------:R-:W-:-:S07]  /*0540*/  IMAD.MOV.U32 R9, RZ, RZ, R15 ;  /* 0x000000ffff097224 */ /* 0x000fce00078e000f */
[----:B-----5:R-:W-:Y:S05]  /*0550*/  CALL.REL.NOINC `($__internal_0_$__cuda_sm20_div_rn_f64_full) ;  /* 0x0000000c00587944 */ /* 0x020fea0003c00000 */
[----:B------:R-:W-:Y:S02]  /*0560*/  IMAD.MOV.U32 R2, RZ, RZ, R8 ;  /* 0x000000ffff027224 */ /* 0x000fe400078e0008 */
[----:B------:R-:W-:-:S07]  /*0570*/  IMAD.MOV.U32 R3, RZ, RZ, R9 ;  /* 0x000000ffff037224 */ /* 0x000fce00078e0009 */
.L_x_6:
[----:B------:R-:W-:Y:S05]  /*0580*/  BSYNC.RECONVERGENT B1 ;  /* 0x0000000000017941 */ /* 0x000fea0003800200 */
.L_x_5:
[----:B------:R-:W0:Y:S02]  /*0590*/  LDC.64 R8, c[0x0][0x398] ;  /* 0x0000e600ff087b82 */ /* 0x000e240000000a00 */
[----:B0-----:R-:W-:-:S06]  /*05a0*/  IMAD.WIDE R8, R28, 0x8, R8 ;  /* 0x000000081c087825 */ /* 0x001fcc00078e0208 */
[----:B------:R-:W2:Y:S01]  /*05b0*/  LDG.E.64.CONSTANT R8, desc[UR4][R8.64] ;  /* 0x0000000408087981 */ /* 0x000ea2000c1e9b00 */
[----:B------:R-:W-:Y:S01]  /*05c0*/  IADD3 R10, PT, PT, R24, -R25, RZ ;  /* 0x80000019180a7210 */ /* 0x000fe20007ffe0ff */
[----:B------:R-:W-:Y:S01]  /*05d0*/  IMAD.MOV.U32 R6, RZ, RZ, 0x1 ;  /* 0x00000001ff067424 */ /* 0x000fe200078e00ff */
[----:B------:R-:W-:Y:S04]  /*05e0*/  BSSY.RECONVERGENT B1, `(.L_x_7) ;  /* 0x0000017000017945 */ /* 0x000fe80003800200 */
[----:B------:R-:W0:Y:S08]  /*05f0*/  I2F.F64 R10, R10 ;  /* 0x0000000a000a7312 */ /* 0x000e300000201c00 */
        /* <DEDUP_REMOVED lines=15> */
[----:B------:R-:W-:Y:S02]  /*06f0*/  IMAD.MOV.U32 R7, RZ, RZ, R9 ;  /* 0x000000ffff077224 */ /* 0x000fe400078e0009 */
[----:B------:R-:W-:Y:S02]  /*0700*/  IMAD.MOV.U32 R8, RZ, RZ, R10 ;  /* 0x000000ffff087224 */ /* 0x000fe400078e000a */
[----:B------:R-:W-:-:S07]  /*0710*/  IMAD.MOV.U32 R9, RZ, RZ, R11 ;  /* 0x000000ffff097224 */ /* 0x000fce00078e000b */
[----:B-----5:R-:W-:Y:S05]  /*0720*/  CALL.REL.NOINC `($__internal_0_$__cuda_sm20_div_rn_f64_full) ;  /* 0x0000000800e47944 */ /* 0x020fea0003c00000 */
[----:B------:R-:W-:Y:S02]  /*0730*/  IMAD.MOV.U32 R6, RZ, RZ, R8 ;  /* 0x000000ffff067224 */ /* 0x000fe400078e0008 */
[----:B------:R-:W-:-:S07]  /*0740*/  IMAD.MOV.U32 R7, RZ, RZ, R9 ;  /* 0x000000ffff077224 */ /* 0x000fce00078e0009 */
.L_x_8:
[----:B------:R-:W-:Y:S05]  /*0750*/  BSYNC.RECONVERGENT B1 ;  /* 0x0000000000017941 */ /* 0x000fea0003800200 */
.L_x_7:
[----:B------:R-:W0:Y:S01]  /*0760*/  MUFU.RCP64H R9, R15 ;  /* 0x0000000f00097308 */ /* 0x000e220000001800 */
[----:B------:R-:W-:Y:S01]  /*0770*/  IMAD.MOV.U32 R8, RZ, RZ, 0x1 ;  /* 0x00000001ff087424 */ /* 0x000fe200078e00ff */
[----:B------:R-:W-:Y:S05]  /*0780*/  BSSY.RECONVERGENT B1, `(.L_x_9) ;  /* 0x0000016000017945 */ /* 0x000fea0003800200 */
[----:B0-----:R-:W-:-:S08]  /*0790*/  DFMA R10, -R14, R8, 1 ;  /* 0x3ff000000e0a742b */ /* 0x001fd00000000108 */
[----:B------:R-:W-:-:S08]  /*07a0*/  DFMA R10, R10, R10, R10 ;  /* 0x0000000a0a0a722b */ /* 0x000fd0000000000a */
[----:B------:R-:W-:Y:S02]  /*07b0*/  DFMA R10, R8, R10, R8 ;  /* 0x0000000a080a722b */ /* 0x000fe40000000008 */
[----:B------:R-:W-:-:S06]  /*07c0*/  DADD R8, R6, -R2 ;  /* 0x0000000006087229 */ /* 0x000fcc0000000802 */
[----:B------:R-:W-:-:S04]  /*07d0*/  DFMA R16, -R14, R10, 1 ;  /* 0x3ff000000e10742b */ /* 0x000fc8000000010a */
[----:B------:R-:W-:-:S04]  /*07e0*/  FSETP.GEU.AND P1, PT, |R9|, 6.5827683646048100446e-37, PT ;  /* 0x036000000900780b */ /* 0x000fc80003f2e200 */
[----:B------:R-:W-:-:S08]  /*07f0*/  DFMA R16, R10, R16, R10 ;  /* 0x000000100a10722b */ /* 0x000fd0000000000a */
[----:B------:R-:W-:-:S08]  /*0800*/  DMUL R2, R16, R8 ;  /* 0x0000000810027228 */ /* 0x000fd00000000000 */
[----:B------:R-:W-:-:S08]  /*0810*/  DFMA R6, -R14, R2, R8 ;  /* 0x000000020e06722b */ /* 0x000fd00000000108 */
[----:B------:R-:W-:-:S10]  /*0820*/  DFMA R2, R16, R6, R2 ;  /* 0x000000061002722b */ /* 0x000fd40000000002 */
[----:B------:R-:W-:-:S05]  /*0830*/  FFMA R0, RZ, R15, R3 ;  /* 0x0000000fff007223 */ /* 0x000fca0000000003 */
[----:B------:R-:W-:-:S13]  /*0840*/  FSETP.GT.AND P0, PT, |R0|, 1.469367938527859385e-39, PT ;  /* 0x001000000000780b */ /* 0x000fda0003f04200 */
[----:B------:R-:W-:Y:S05]  /*0850*/  @P0 BRA P1, `(.L_x_10) ;  /* 0x0000000000200947 */ /* 0x000fea0000800000 */
[----:B------:R-:W-:Y:S01]  /*0860*/  MOV R6, R8 ;  /* 0x0000000800067202 */ /* 0x000fe20000000f00 */
[----:B------:R-:W-:Y:S01]  /*0870*/  IMAD.MOV.U32 R7, RZ, RZ, R9 ;  /* 0x000000ffff077224 */ /* 0x000fe200078e0009 */
[----:B------:R-:W-:Y:S01]  /*0880*/  MOV R0, 0x8c0 ;  /* 0x000008c000007802 */ /* 0x000fe20000000f00 */
[----:B------:R-:W-:Y:S02]  /*0890*/  IMAD.MOV.U32 R8, RZ, RZ, R14 ;  /* 0x000000ffff087224 */ /* 0x000fe400078e000e */
[----:B------:R-:W-:-:S07]  /*08a0*/  IMAD.MOV.U32 R9, RZ, RZ, R15 ;  /* 0x000000ffff097224 */ /* 0x000fce00078e000f */
[----:B-----5:R-:W-:Y:S05]  /*08b0*/  CALL.REL.NOINC `($__internal_0_$__cuda_sm20_div_rn_f64_full) ;  /* 0x0000000800807944 */ /* 0x020fea0003c00000 */
[----:B------:R-:W-:Y:S02]  /*08c0*/  IMAD.MOV.U32 R2, RZ, RZ, R8 ;  /* 0x000000ffff027224 */ /* 0x000fe400078e0008 */
[----:B------:R-:W-:-:S07]  /*08d0*/  IMAD.MOV.U32 R3, RZ, RZ, R9 ;  /* 0x000000ffff037224 */ /* 0x000fce00078e0009 */
.L_x_10:
[----:B------:R-:W-:Y:S05]  /*08e0*/  BSYNC.RECONVERGENT B1 ;  /* 0x0000000000017941 */ /* 0x000fea0003800200 */
.L_x_9:
[----:B------:R-:W-:-:S11]  /*08f0*/  DMUL R14, R2, 100 ;  /* 0x40590000020e7828 */ /* 0x000fd60000000000 */
.L_x_2:
[----:B------:R-:W-:Y:S05]  /*0900*/  BSYNC.RECONVERGENT B0 ;  /* 0x0000000000007941 */ /* 0x000fea0003800200 */
.L_x_1:
[----:B------:R-:W0:Y:S01]  /*0910*/  I2F.F64.U32 R24, R24 ;  /* 0x0000001800187312 */ /* 0x000e220000201800 */
[----:B------:R-:W-:Y:S01]  /*0920*/  IMAD.MOV.U32 R2, RZ, RZ, 0x1 ;  /* 0x00000001ff027424 */ /* 0x000fe200078e00ff */
[----:B-----5:R-:W-:Y:S01]  /*0930*/  FSETP.GEU.AND P1, PT, |R5|, 6.5827683646048100446e-37, PT ;  /* 0x036000000500780b */ /* 0x020fe20003f2e200 */
[----:B------:R-:W-:Y:S05]  /*0940*/  BSSY.RECONVERGENT B0, `(.L_x_11) ;  /* 0x0000015000007945 */ /* 0x000fea0003800200 */
[----:B0-----:R-:W0:Y:S02]  /*0950*/  MUFU.RCP64H R3, R25 ;  /* 0x0000001900037308 */ /* 0x001e240000001800 */
[----:B0-----:R-:W-:-:S08]  /*0960*/  DFMA R6, -R24, R2, 1 ;  /* 0x3ff000001806742b */ /* 0x001fd00000000102 */
[----:B------:R-:W-:-:S08]  /*0970*/  DFMA R6, R6, R6, R6 ;  /* 0x000000060606722b */ /* 0x000fd00000000006 */
[----:B------:R-:W-:-:S08]  /*0980*/  DFMA R6, R2, R6, R2 ;  /* 0x000000060206722b */ /* 0x000fd00000000002 */
[----:B------:R-:W-:-:S08]  /*0990*/  DFMA R2, -R24, R6, 1 ;  /* 0x3ff000001802742b */ /* 0x000fd00000000106 */
[----:B------:R-:W-:-:S08]  /*09a0*/  DFMA R2, R6, R2, R6 ;  /* 0x000000020602722b */ /* 0x000fd00000000006 */
[----:B------:R-:W-:-:S08]  /*09b0*/  DMUL R6, R4, R2 ;  /* 0x0000000204067228 */ /* 0x000fd00000000000 */
[----:B------:R-:W-:-:S08]  /*09c0*/  DFMA R8, -R24, R6, R4 ;  /* 0x000000061808722b */ /* 0x000fd00000000104 */
[----:B------:R-:W-:-:S10]  /*09d0*/  DFMA R2, R2, R8, R6 ;  /* 0x000000080202722b */ /* 0x000fd40000000006 */
[----:B------:R-:W-:-:S05]  /*09e0*/  FFMA R0, RZ, R25, R3 ;  /* 0x00000019ff007223 */ /* 0x000fca0000000003 */
[----:B------:R-:W-:-:S13]  /*09f0*/  FSETP.GT.AND P0, PT, |R0|, 1.469367938527859385e-39, PT ;  /* 0x001000000000780b */ /* 0x000fda0003f04200 */
[----:B------:R-:W-:Y:S05]  /*0a00*/  @P0 BRA P1, `(.L_x_12) ;  /* 0x0000000000200947 */ /* 0x000fea0000800000 */
[----:B------:R-:W-:Y:S01]  /*0a10*/  IMAD.MOV.U32 R6, RZ, RZ, R4 ;  /* 0x000000ffff067224 */ /* 0x000fe200078e0004 */
[----:B------:R-:W-:Y:S01]  /*0a20*/  MOV R8, R24 ;  /* 0x0000001800087202 */ /* 0x000fe20000000f00 */
[----:B------:R-:W-:Y:S01]  /*0a30*/  IMAD.MOV.U32 R7, RZ, RZ, R5 ;  /* 0x000000ffff077224 */ /* 0x000fe200078e0005 */
[----:B------:R-:W-:Y:S01]  /*0a40*/  MOV R0, 0xa70 ;  /* 0x00000a7000007802 */ /* 0x000fe20000000f00 */
[----:B------:R-:W-:-:S07]  /*0a50*/  IMAD.MOV.U32 R9, RZ, RZ, R25 ;  /* 0x000000ffff097224 */ /* 0x000fce00078e0019 */
[----:B------:R-:W-:Y:S05]  /*0a60*/  CALL.REL.NOINC `($__internal_0_$__cuda_sm20_div_rn_f64_full) ;  /* 0x0000000800147944 */ /* 0x000fea0003c00000 */
[----:B------:R-:W-:Y:S02]  /*0a70*/  IMAD.MOV.U32 R2, RZ, RZ, R8 ;  /* 0x000000ffff027224 */ /* 0x000fe400078e0008 */
[----:B------:R-:W-:-:S07]  /*0a80*/  IMAD.MOV.U32 R3, RZ, RZ, R9 ;  /* 0x000000ffff037224 */ /* 0x000fce00078e0009 */
.L_x_12:
[----:B------:R-:W-:Y:S05]  /*0a90*/  BSYNC.RECONVERGENT B0 ;  /* 0x0000000000007941 */ /* 0x000fea0003800200 */
.L_x_11:
[----:B------:R-:W0:Y:S02]  /*0aa0*/  LDC.64 R4, c[0x0][0x3a0] ;  /* 0x0000e800ff047b82 */ /* 0x000e240000000a00 */
[----:B0-----:R-:W-:-:S05]  /*0ab0*/  IMAD.WIDE R4, R28, 0x8, R4 ;  /* 0x000000081c047825 */ /* 0x001fca00078e0204 */
[----:B------:R-:W2:Y:S01]  /*0ac0*/  LDG.E.64.CONSTANT R6, desc[UR4][R4.64] ;  /* 0x0000000404067981 */ /* 0x000ea2000c1e9b00 */
[----:B------:R-:W0:Y:S01]  /*0ad0*/  MUFU.RCP64H R9, R25 ;  /* 0x0000001900097308 */ /* 0x000e220000001800 */
[----:B------:R-:W-:Y:S01]  /*0ae0*/  IMAD.MOV.U32 R8, RZ, RZ, 0x1 ;  /* 0x00000001ff087424 */ /* 0x000fe200078e00ff */
[----:B------:R-:W-:Y:S05]  /*0af0*/  BSSY.RECONVERGENT B0, `(.L_x_13) ;  /* 0x0000014000007945 */ /* 0x000fea0003800200 */
[----:B0-----:R-:W-:-:S08]  /*0b00*/  DFMA R10, -R24, R8, 1 ;  /* 0x3ff00000180a742b */ /* 0x001fd00000000108 */
[----:B------:R-:W-:-:S08]  /*0b10*/  DFMA R10, R10, R10, R10 ;  /* 0x0000000a0a0a722b */ /* 0x000fd0000000000a */
[----:B------:R-:W-:-:S08]  /*0b20*/  DFMA R10, R8, R10, R8 ;  /* 0x0000000a080a722b */ /* 0x000fd00000000008 */
[----:B------:R-:W-:-:S08]  /*0b30*/  DFMA R8, -R24, R10, 1 ;  /* 0x3ff000001808742b */ /* 0x000fd0000000010a */
[----:B------:R-:W-:Y:S01]  /*0b40*/  DFMA R16, R10, R8, R10 ;  /* 0x000000080a10722b */ /* 0x000fe2000000000a */
[----:B--2---:R-:W0:Y:S07]  /*0b50*/  I2F.F64.S64 R6, R6 ;  /* 0x0000000600067312 */ /* 0x004e2e0000301c00 */
[----:B0-----:R-:W-:Y:S01]  /*0b60*/  DMUL R8, R16, R6 ;  /* 0x0000000610087228 */ /* 0x001fe20000000000 */
        /* <DEDUP_REMOVED lines=9> */
[----:B------:R-:W-:Y:S05]  /*0c00*/  CALL.REL.NOINC `($__internal_0_$__cuda_sm20_div_rn_f64_full) ;  /* 0x0000000400ac7944 */ /* 0x000fea0003c00000 */
[----:B------:R-:W-:Y:S02]  /*0c10*/  IMAD.MOV.U32 R4, RZ, RZ, R8 ;  /* 0x000000ffff047224 */ /* 0x000fe400078e0008 */
[----:B------:R-:W-:-:S07]  /*0c20*/  IMAD.MOV.U32 R5, RZ, RZ, R9 ;  /* 0x000000ffff057224 */ /* 0x000fce00078e0009 */
.L_x_14:
[----:B------:R-:W-:Y:S05]  /*0c30*/  BSYNC.RECONVERGENT B0 ;  /* 0x0000000000007941 */ /* 0x000fea0003800200 */
.L_x_13:
[----:B------:R-:W0:Y:S01]  /*0c40*/  MUFU.RCP64H R7, 100 ;  /* 0x4059000000077908 */ /* 0x000e220000001800 */
[----:B------:R-:W-:Y:S01]  /*0c50*/  MOV R10, 0x0 ;  /* 0x00000000000a7802 */ /* 0x000fe20000000f00 */
[----:B------:R-:W-:Y:S01]  /*0c60*/  IMAD.MOV.U32 R11, RZ, RZ, 0x40590000 ;  /* 0x40590000ff0b7424 */ /* 0x000fe200078e00ff */
[----:B------:R-:W-:Y:S01]  /*0c70*/  FSETP.GEU.AND P1, PT, |R3|, 6.5827683646048100446e-37, PT ;  /* 0x036000000300780b */ /* 0x000fe20003f2e200 */
[----:B------:R-:W-:Y:S01]  /*0c80*/  IMAD.MOV.U32 R6, RZ, RZ, 0x1 ;  /* 0x00000001ff067424 */ /* 0x000fe200078e00ff */
[----:B------:R-:W-:Y:S05]  /*0c90*/  BSSY.RECONVERGENT B0, `(.L_x_15) ;  /* 0x0000014000007945 */ /* 0x000fea0003800200 */
[----:B0-----:R-:W-:-:S08]  /*0ca0*/  DFMA R8, R6, -R10, 1 ;  /* 0x3ff000000608742b */ /* 0x001fd0000000080a */
[----:B------:R-:W-:-:S08]  /*0cb0*/  DFMA R8, R8, R8, R8 ;  /* 0x000000080808722b */ /* 0x000fd00000000008 */
[----:B------:R-:W-:-:S08]  /*0cc0*/  DFMA R8, R6, R8, R6 ;  /* 0x000000080608722b */ /* 0x000fd00000000006 */
[----:B------:R-:W-:-:S08]  /*0cd0*/  DFMA R6, R8, -R10, 1 ;  /* 0x3ff000000806742b */ /* 0x000fd0000000080a */
[----:B------:R-:W-:-:S08]  /*0ce0*/  DFMA R6, R8, R6, R8 ;  /* 0x000000060806722b */ /* 0x000fd00000000008 */
[----:B------:R-:W-:-:S08]  /*0cf0*/  DMUL R8, R6, R2 ;  /* 0x0000000206087228 */ /* 0x000fd00000000000 */
[----:B------:R-:W-:-:S08]  /*0d00*/  DFMA R10, R8, -100, R2 ;  /* 0xc0590000080a782b */ /* 0x000fd00000000002 */
[----:B------:R-:W-:-:S10]  /*0d10*/  DFMA R6, R6, R10, R8 ;  /* 0x0000000a0606722b */ /* 0x000fd40000000008 */
[----:B------:R-:W-:-:S05]  /*0d20*/  FFMA R0, RZ, 3.390625, R7 ;  /* 0x40590000ff007823 */ /* 0x000fca0000000007 */
[----:B------:R-:W-:-:S13]  /*0d30*/  FSETP.GT.AND P0, PT, |R0|, 1.469367938527859385e-39, PT ;  /* 0x001000000000780b */ /* 0x000fda0003f04200 */
[----:B------:R-:W-:Y:S05]  /*0d40*/  @P0 BRA P1, `(.L_x_16) ;  /* 0x0000000000200947 */ /* 0x000fea0000800000 */
[----:B------:R-:W-:Y:S01]  /*0d50*/  IMAD.MOV.U32 R6, RZ, RZ, R2 ;  /* 0x000000ffff067224 */ /* 0x000fe200078e0002 */
[----:B------:R-:W-:Y:S01]  /*0d60*/  MOV R0, 0xdb0 ;  /* 0x00000db000007802 */ /* 0x000fe20000000f00 */
[----:B------:R-:W-:Y:S02]  /*0d70*/  IMAD.MOV.U32 R7, RZ, RZ, R3 ;  /* 0x000000ffff077224 */ /* 0x000fe400078e0003 */
[----:B------:R-:W-:Y:S02]  /*0d80*/  IMAD.MOV.U32 R8, RZ, RZ, RZ ;  /* 0x000000ffff087224 */ /* 0x000fe400078e00ff */
[----:B------:R-:W-:-:S07]  /*0d90*/  IMAD.MOV.U32 R9, RZ, RZ, 0x40590000 ;  /* 0x40590000ff097424 */ /* 0x000fce00078e00ff */
[----:B------:R-:W-:Y:S05]  /*0da0*/  CALL.REL.NOINC `($__internal_0_$__cuda_sm20_div_rn_f64_full) ;  /* 0x0000000400447944 */ /* 0x000fea0003c00000 */
[----:B------:R-:W-:Y:S02]  /*0db0*/  IMAD.MOV.U32 R6, RZ, RZ, R8 ;  /* 0x000000ffff067224 */ /* 0x000fe400078e0008 */
[----:B------:R-:W-:-:S07]  /*0dc0*/  IMAD.MOV.U32 R7, RZ, RZ, R9 ;  /* 0x000000ffff077224 */ /* 0x000fce00078e0009 */
.L_x_16:
[----:B------:R-:W-:Y:S05]  /*0dd0*/  BSYNC.RECONVERGENT B0 ;  /* 0x0000000000007941 */ /* 0x000fea0003800200 */
.L_x_15:
[----:B------:R-:W0:Y:S01]  /*0de0*/  MUFU.RCP64H R9, 100 ;  /* 0x4059000000097908 */ /* 0x000e220000001800 */
[----:B------:R-:W-:Y:S01]  /*0df0*/  MOV R10, 0x0 ;  /* 0x00000000000a7802 */ /* 0x000fe20000000f00 */
[----:B------:R-:W-:Y:S01]  /*0e00*/  IMAD.MOV.U32 R11, RZ, RZ, 0x40590000 ;  /* 0x40590000ff0b7424 */ /* 0x000fe200078e00ff */
[----:B------:R-:W-:Y:S01]  /*0e10*/  FSETP.GEU.AND P2, PT, |R13|, 6.5827683646048100446e-37, PT ;  /* 0x036000000d00780b */ /* 0x000fe20003f4e200 */
[----:B------:R-:W-:Y:S01]  /*0e20*/  IMAD.MOV.U32 R8, RZ, RZ, 0x1 ;  /* 0x00000001ff087424 */ /* 0x000fe200078e00ff */
[----:B------:R-:W-:Y:S01]  /*0e30*/  DADD R26, -R6, 1 ;  /* 0x3ff00000061a7429 */ /* 0x000fe20000000100 */
[----:B------:R-:W-:Y:S01]  /*0e40*/  UMOV UR6, 0x33333333 ;  /* 0x3333333300067882 */ /* 0x000fe20000000000 */
[C---:B------:R-:W-:Y:S01]  /*0e50*/  DMUL R6, R14.reuse, -0.5 ;  /* 0xbfe000000e067828 */ /* 0x040fe20000000000 */
[----:B------:R-:W-:Y:S01]  /*0e60*/  UMOV UR7, 0x3fe33333 ;  /* 0x3fe3333300077882 */ /* 0x000fe20000000000 */
[----:B------:R-:W-:Y:S01]  /*0e70*/  DSETP.GEU.AND P0, PT, R14, RZ, PT ;  /* 0x000000ff0e00722a */ /* 0x000fe20003f0e000 */
[----:B------:R-:W-:Y:S03]  /*0e80*/  BSSY.RECONVERGENT B0, `(.L_x_17) ;  /* 0x0000015000007945 */ /* 0x000fe60003800200 */
[----:B------:R-:W-:-:S02]  /*0e90*/  DMUL R26, R26, UR6 ;  /* 0x000000061a1a7c28 */ /* 0x000fc40008000000 */
[----:B0-----:R-:W-:Y:S02]  /*0ea0*/  DFMA R16, R8, -R10, 1 ;  /* 0x3ff000000810742b */ /* 0x001fe4000000080a */
[----:B------:R-:W-:Y:S02]  /*0eb0*/  FSEL R24, R6, RZ, !P0 ;  /* 0x000000ff06187208 */ /* 0x000fe40004000000 */
[----:B------:R-:W-:-:S04]  /*0ec0*/  FSEL R25, R7, RZ, !P0 ;  /* 0x000000ff07197208 */ /* 0x000fc80004000000 */
        /* <DEDUP_REMOVED lines=16> */
.L_x_18:
[----:B------:R-:W-:Y:S05]  /*0fd0*/  BSYNC.RECONVERGENT B0 ;  /* 0x0000000000007941 */ /* 0x000fea0003800200 */
.L_x_17:
[----:B------:R-:W-:Y:S01]  /*0fe0*/  DSETP.GEU.AND P0, PT, R26, RZ, PT ;  /* 0x000000ff1a00722a */ /* 0x000fe20003f0e000 */
[----:B------:R-:W-:Y:S01]  /*0ff0*/  UMOV UR6, 0x66666666 ;  /* 0x6666666600067882 */ /* 0x000fe20000000000 */
[----:B------:R-:W-:Y:S01]  /*1000*/  UMOV UR7, 0x3fd66666 ;  /* 0x3fd6666600077882 */ /* 0x000fe20000000000 */
[----:B------:R-:W-:Y:S01]  /*1010*/  DSETP.GEU.AND P1, PT, R8, RZ, PT ;  /* 0x000000ff0800722a */ /* 0x000fe20003f2e000 */
[----:B------:R-:W0:Y:S01]  /*1020*/  LDC.64 R10, c[0x0][0x3c0] ;  /* 0x0000f000ff0a7b82 */ /* 0x000e220000000a00 */
[----:B------:R-:W-:Y:S01]  /*1030*/  DMUL R4, R4, UR6 ;  /* 0x0000000604047c28 */ /* 0x000fe20008000000 */
[----:B------:R-:W-:Y:S01]  /*1040*/  FSEL R6, R26, RZ, P0 ;  /* 0x000000ff1a067208 */ /* 0x000fe20000000000 */
[----:B------:R-:W-:Y:S01]  /*1050*/  UMOV UR6, 0x33333333 ;  /* 0x3333333300067882 */ /* 0x000fe20000000000 */
[----:B------:R-:W-:Y:S01]  /*1060*/  FSEL R7, R27, RZ, P0 ;  /* 0x000000ff1b077208 */ /* 0x000fe20000000000 */
[----:B------:R-:W-:Y:S01]  /*1070*/  UMOV UR7, 0x3fd33333 ;  /* 0x3fd3333300077882 */ /* 0x000fe20000000000 */
[----:B------:R-:W-:-:S02]  /*1080*/  FSEL R8, R8, RZ, P1 ;  /* 0x000000ff08087208 */ /* 0x000fc40000800000 */
[----:B------:R-:W-:Y:S01]  /*1090*/  FSEL R9, R9, RZ, P1 ;  /* 0x000000ff09097208 */ /* 0x000fe20000800000 */
[----:B------:R-:W1:Y:S01]  /*10a0*/  LDC.64 R16, c[0x0][0x3c8] ;  /* 0x0000f200ff107b82 */ /* 0x000e620000000a00 */
[----:B------:R-:W-:-:S06]  /*10b0*/  DSETP.GT.AND P0, PT, R6, 1, PT ;  /* 0x3ff000000600742a */ /* 0x000fcc0003f04000 */
[----:B------:R-:W-:Y:S02]  /*10c0*/  FSEL R6, R6, RZ, !P0 ;  /* 0x000000ff06067208 */ /* 0x000fe40004000000 */
[----:B------:R-:W-:Y:S01]  /*10d0*/  FSEL R7, R7, 1.875, !P0 ;  /* 0x3ff0000007077808 */ /* 0x000fe20004000000 */
[----:B------:R-:W-:-:S05]  /*10e0*/  DSETP.GT.AND P0, PT, R24, 1, PT ;  /* 0x3ff000001800742a */ /* 0x000fca0003f04000 */
[----:B------:R-:W-:Y:S01]  /*10f0*/  DFMA R4, R6, UR6, R4 ;  /* 0x0000000606047c2b */ /* 0x000fe20008000004 */
[----:B------:R-:W-:Y:S01]  /*1100*/  UMOV UR6, 0x9999999a ;  /* 0x9999999a00067882 */ /* 0x000fe20000000000 */
[----:B------:R-:W-:Y:S01]  /*1110*/  FSEL R6, R24, RZ, !P0 ;  /* 0x000000ff18067208 */ /* 0x000fe20004000000 */
[----:B------:R-:W-:Y:S01]  /*1120*/  UMOV UR7, 0x3fc99999 ;  /* 0x3fc9999900077882 */ /* 0x000fe20000000000 */
[----:B------:R-:W-:Y:S01]  /*1130*/  FSEL R7, R25, 1.875, !P0 ;  /* 0x3ff0000019077808 */ /* 0x000fe20004000000 */
[----:B------:R-:W-:Y:S01]  /*1140*/  DSETP.GT.AND P0, PT, R8, 1, PT ;  /* 0x3ff000000800742a */ /* 0x000fe20003f04000 */
[----:B0-----:R-:W-:-:S04]  /*1150*/  IMAD.WIDE R10, R28, 0x8, R10 ;  /* 0x000000081c0a7825 */ /* 0x001fc800078e020a */
[----:B------:R-:W-:Y:S01]  /*1160*/  DFMA R4, R6, UR6, R4 ;  /* 0x0000000606047c2b */ /* 0x000fe20008000004 */
[----:B------:R-:W-:Y:S01]  /*1170*/  UMOV UR6, 0x33333333 ;  /* 0x3333333300067882 */ /* 0x000fe20000000000 */
[----:B------:R-:W-:Y:S01]  /*1180*/  FSEL R6, R8, RZ, !P0 ;  /* 0x000000ff08067208 */ /* 0x000fe20004000000 */
[----:B------:R-:W-:Y:S01]  /*1190*/  UMOV UR7, 0x3fc33333 ;  /* 0x3fc3333300077882 */ /* 0x000fe20000000000 */
[----:B------:R-:W-:Y:S01]  /*11a0*/  FSEL R7, R9, 1.875, !P0 ;  /* 0x3ff0000009077808 */ /* 0x000fe20004000000 */
[----:B-1----:R-:W-:Y:S01]  /*11b0*/  IMAD.WIDE R16, R28, 0x8, R16 ;  /* 0x000000081c107825 */ /* 0x002fe200078e0210 */
[----:B------:R-:W0:Y:S04]  /*11c0*/  LDC.64 R8, c[0x0][0x3b0] ;  /* 0x0000ec00ff087b82 */ /* 0x000e280000000a00 */
[----:B------:R-:W-:-:S04]  /*11d0*/  DFMA R4, R6, UR6, R4 ;  /* 0x0000000606047c2b */ /* 0x000fc80008000004 */
[----:B------:R-:W1:Y:S04]  /*11e0*/  LDC.64 R6, c[0x0][0x3b8] ;  /* 0x0000ee00ff067b82 */ /* 0x000e680000000a00 */
[----:B------:R-:W-:-:S06]  /*11f0*/  DSETP.GEU.AND P0, PT, R4, RZ, PT ;  /* 0x000000ff0400722a */ /* 0x000fcc0003f0e000 */
[----:B------:R-:W-:Y:S02]  /*1200*/  FSEL R4, R4, RZ, P0 ;  /* 0x000000ff04047208 */ /* 0x000fe40000000000 */
[----:B------:R-:W-:Y:S01]  /*1210*/  FSEL R5, R5, RZ, P0 ;  /* 0x000000ff05057208 */ /* 0x000fe20000000000 */
[----:B0-----:R-:W-:-:S05]  /*1220*/  IMAD.WIDE R8, R28, 0x8, R8 ;  /* 0x000000081c087825 */ /* 0x001fca00078e0208 */
[----:B------:R-:W-:Y:S01]  /*1230*/  DSETP.GT.AND P0, PT, R4, 1, PT ;  /* 0x3ff000000400742a */ /* 0x000fe20003f04000 */
[----:B------:R-:W-:Y:S01]  /*1240*/  STG.E.64 desc[UR4][R8.64], R2 ;  /* 0x0000000208007986 */ /* 0x000fe2000c101b04 */
[----:B-1----:R-:W-:-:S04]  /*1250*/  IMAD.WIDE R6, R28, 0x8, R6 ;  /* 0x000000081c067825 */ /* 0x002fc800078e0206 */
[----:B------:R-:W-:Y:S02]  /*1260*/  FSEL R4, R4, RZ, !P0 ;  /* 0x000000ff04047208 */ /* 0x000fe40004000000 */
[----:B------:R-:W-:Y:S01]  /*1270*/  FSEL R5, R5, 1.875, !P0 ;  /* 0x3ff0000005057808 */ /* 0x000fe20004000000 */
[----:B------:R-:W-:Y:S04]  /*1280*/  STG.E.64 desc[UR4][R6.64], R14 ;  /* 0x0000000e06007986 */ /* 0x000fe8000c101b04 */
[----:B------:R-:W-:Y:S04]  /*1290*/  STG.E.64 desc[UR4][R10.64], R12 ;  /* 0x0000000c0a007986 */ /* 0x000fe8000c101b04 */
[----:B------:R-:W-:Y:S01]  /*12a0*/  STG.E.64 desc[UR4][R16.64], R4 ;  /* 0x0000000410007986 */ /* 0x000fe2000c101b04 */
[----:B------:R-:W-:Y:S05]  /*12b0*/  EXIT ;  /* 0x000000000000794d */ /* 0x000fea0003800000 */
        .weak           $__internal_0_$__cuda_sm20_div_rn_f64_full
        .type           $__internal_0_$__cuda_sm20_div_rn_f64_full,@function
        .size           $__internal_0_$__cuda_sm20_div_rn_f64_full,(.L_x_33 - $__internal_0_$__cuda_sm20_div_rn_f64_full)
$__internal_0_$__cuda_sm20_div_rn_f64_full:
[C---:B------:R-:W-:Y:S01]  /*12c0*/  FSETP.GEU.AND P0, PT, |R9|.reuse, 1.469367938527859385e-39, PT ;  /* 0x001000000900780b */ /* 0x040fe20003f0e200 */
[----:B------:R-:W-:Y:S01]  /*12d0*/  IMAD.MOV.U32 R16, RZ, RZ, 0x1 ;  /* 0x00000001ff107424 */ /* 0x000fe200078e00ff */
[----:B------:R-:W-:Y:S01]  /*12e0*/  LOP3.LUT R10, R9, 0x800fffff, RZ, 0xc0, !PT ;  /* 0x800fffff090a7812 */ /* 0x000fe200078ec0ff */
[----:B------:R-:W-:Y:S01]  /*12f0*/  BSSY.RECONVERGENT B2, `(.L_x_19) ;  /* 0x0000054000027945 */ /* 0x000fe20003800200 */
[C---:B------:R-:W-:Y:S02]  /*1300*/  FSETP.GEU.AND P2, PT, |R7|.reuse, 1.469367938527859385e-39, PT ;  /* 0x001000000700780b */ /* 0x040fe40003f4e200 */
[----:B------:R-:W-:Y:S01]  /*1310*/  LOP3.LUT R11, R10, 0x3ff00000, RZ, 0xfc, !PT ;  /* 0x3ff000000a0b7812 */ /* 0x000fe200078efcff */
[----:B------:R-:W-:Y:S01]  /*1320*/  IMAD.MOV.U32 R10, RZ, RZ, R8 ;  /* 0x000000ffff0a7224 */ /* 0x000fe200078e0008 */
[----:B------:R-:W-:Y:S02]  /*1330*/  LOP3.LUT R29, R7, 0x7ff00000, RZ, 0xc0, !PT ;  /* 0x7ff00000071d7812 */ /* 0x000fe400078ec0ff */
[----:B------:R-:W-:-:S02]  /*1340*/  MOV R30, 0x1ca00000 ;  /* 0x1ca00000001e7802 */ /* 0x000fc40000000f00 */
[----:B------:R-:W-:Y:S01]  /*1350*/  LOP3.LUT R32, R9, 0x7ff00000, RZ, 0xc0, !PT ;  /* 0x7ff0000009207812 */ /* 0x000fe200078ec0ff */
[----:B------:R-:W-:Y:S01]  /*1360*/  @!P0 DMUL R10, R8, 8.98846567431157953865e+307 ;  /* 0x7fe00000080a8828 */ /* 0x000fe20000000000 */
[----:B------:R-:W-:Y:S02]  /*1370*/  IMAD.MOV.U32 R31, RZ, RZ, R29 ;  /* 0x000000ffff1f7224 */ /* 0x000fe400078e001d */
[----:B------:R-:W-:Y:S01]  /*1380*/  ISETP.GE.U32.AND P1, PT, R29, R32, PT ;  /* 0x000000201d00720c */ /* 0x000fe20003f26070 */
[----:B------:R-:W-:Y:S01]  /*1390*/  @!P2 IMAD.MOV.U32 R22, RZ, RZ, RZ ;  /* 0x000000ffff16a224 */ /* 0x000fe200078e00ff */
[----:B------:R-:W-:Y:S01]  /*13a0*/  @!P2 LOP3.LUT R18, R9, 0x7ff00000, RZ, 0xc0, !PT ;  /* 0x7ff000000912a812 */ /* 0x000fe200078ec0ff */
[----:B------:R-:W0:Y:S03]  /*13b0*/  MUFU.RCP64H R17, R11 ;  /* 0x0000000b00117308 */ /* 0x000e260000001800 */
[----:B------:R-:W-:-:S02]  /*13c0*/  @!P2 ISETP.GE.U32.AND P3, PT, R29, R18, PT ;  /* 0x000000121d00a20c */ /* 0x000fc40003f66070 */
[----:B------:R-:W-:Y:S02]  /*13d0*/  @!P0 LOP3.LUT R32, R11, 0x7ff00000, RZ, 0xc0, !PT ;  /* 0x7ff000000b208812 */ /* 0x000fe400078ec0ff */
[----:B------:R-:W-:Y:S01]  /*13e0*/  @!P2 SEL R19, R30, 0x63400000, !P3 ;  /* 0x634000001e13a807 */ /* 0x000fe20005800000 */
[----:B0-----:R-:W-:-:S08]  /*13f0*/  DFMA R20, R16, -R10, 1 ;  /* 0x3ff000001014742b */ /* 0x001fd0000000080a */
[----:B------:R-:W-:-:S08]  /*1400*/  DFMA R20, R20, R20, R20 ;  /* 0x000000141414722b */ /* 0x000fd00000000014 */
[----:B------:R-:W-:Y:S01]  /*1410*/  DFMA R20, R16, R20, R16 ;  /* 0x000000141014722b */ /* 0x000fe20000000010 */
[--C-:B------:R-:W-:Y:S02]  /*1420*/  @!P2 LOP3.LUT R16, R19, 0x80000000, R7.reuse, 0xf8, !PT ;  /* 0x800000001310a812 */ /* 0x100fe400078ef807 */
[----:B------:R-:W-:Y:S02]  /*1430*/  SEL R17, R30, 0x63400000, !P1 ;  /* 0x634000001e117807 */ /* 0x000fe40004800000 */
[----:B------:R-:W-:Y:S01]  /*1440*/  @!P2 LOP3.LUT R23, R16, 0x100000, RZ, 0xfc, !PT ;  /* 0x001000001017a812 */ /* 0x000fe200078efcff */
[----:B------:R-:W-:Y:S01]  /*1450*/  IMAD.MOV.U32 R16, RZ, RZ, R6 ;  /* 0x000000ffff107224 */ /* 0x000fe200078e0006 */
[----:B------:R-:W-:Y:S01]  /*1460*/  LOP3.LUT R17, R17, 0x800fffff, R7, 0xf8, !PT ;  /* 0x800fffff11117812 */ /* 0x000fe200078ef807 */
[----:B------:R-:W-:-:S05]  /*1470*/  DFMA R18, R20, -R10, 1 ;  /* 0x3ff000001412742b */ /* 0x000fca000000080a */
[----:B------:R-:W-:-:S03]  /*1480*/  @!P2 DFMA R16, R16, 2, -R22 ;  /* 0x400000001010a82b */ /* 0x000fc60000000816 */
[----:B------:R-:W-:-:S07]  /*1490*/  DFMA R18, R20, R18, R20 ;  /* 0x000000121412722b */ /* 0x000fce0000000014 */
[----:B------:R-:W-:Y:S01]  /*14a0*/  @!P2 LOP3.LUT R31, R17, 0x7ff00000, RZ, 0xc0, !PT ;  /* 0x7ff00000111fa812 */ /* 0x000fe200078ec0ff */
[----:B------:R-:W-:-:S04]  /*14b0*/  DMUL R20, R18, R16 ;  /* 0x0000001012147228 */ /* 0x000fc80000000000 */
[----:B------:R-:W-:-:S04]  /*14c0*/  VIADD R33, R31, 0xffffffff ;  /* 0xffffffff1f217836 */ /* 0x000fc80000000000 */
[----:B------:R-:W-:Y:S01]  /*14d0*/  DFMA R22, R20, -R10, R16 ;  /* 0x8000000a1416722b */ /* 0x000fe20000000010 */
[----:B------:R-:W-:Y:S01]  /*14e0*/  ISETP.GT.U32.AND P0, PT, R33, 0x7feffffe, PT ;  /* 0x7feffffe2100780c */ /* 0x000fe20003f04070 */
[----:B------:R-:W-:-:S05]  /*14f0*/  VIADD R33, R32, 0xffffffff ;  /* 0xffffffff20217836 */ /* 0x000fca0000000000 */
[----:B------:R-:W-:Y:S01]  /*1500*/  ISETP.GT.U32.OR P0, PT, R33, 0x7feffffe, P0 ;  /* 0x7feffffe2100780c */ /* 0x000fe20000704470 */
[----:B------:R-:W-:-:S12]  /*1510*/  DFMA R22, R18, R22, R20 ;  /* 0x000000161216722b */ /* 0x000fd80000000014 */
[----:B------:R-:W-:Y:S05]  /*1520*/  @P0 BRA `(.L_x_20) ;  /* 0x00000000006c0947 */ /* 0x000fea0003800000 */
[----:B------:R-:W-:-:S04]  /*1530*/  LOP3.LUT R18, R9, 0x7ff00000, RZ, 0xc0, !PT ;  /* 0x7ff0000009127812 */ /* 0x000fc800078ec0ff */
[CC--:B------:R-:W-:Y:S02]  /*1540*/  VIADDMNMX R6, R29.reuse, -R18.reuse, 0xb9600000, !PT ;  /* 0xb96000001d067446 */ /* 0x0c0fe40007800912 */
[----:B------:R-:W-:Y:S02]  /*1550*/  ISETP.GE.U32.AND P0, PT, R29, R18, PT ;  /* 0x000000121d00720c */ /* 0x000fe40003f06070 */
[----:B------:R-:W-:Y:S02]  /*1560*/  VIMNMX R6, PT, PT, R6, 0x46a00000, PT ;  /* 0x46a0000006067848 */ /* 0x000fe40003fe0100 */
[----:B------:R-:W-:-:S05]  /*1570*/  SEL R7, R30, 0x63400000, !P0 ;  /* 0x634000001e077807 */ /* 0x000fca0004000000 */
[----:B------:R-:W-:Y:S01]  /*1580*/  IMAD.IADD R20, R6, 0x1, -R7 ;  /* 0x0000000106147824 */ /* 0x000fe200078e0a07 */
[----:B------:R-:W-:-:S03]  /*1590*/  MOV R6, RZ ;  /* 0x000000ff00067202 */ /* 0x000fc60000000f00 */
[----:B------:R-:W-:-:S06]  /*15a0*/  VIADD R7, R20, 0x7fe00000 ;  /* 0x7fe0000014077836 */ /* 0x000fcc0000000000 */
[----:B------:R-:W-:-:S10]  /*15b0*/  DMUL R18, R22, R6 ;  /* 0x0000000616127228 */ /* 0x000fd40000000000 */
[----:B------:R-:W-:-:S13]  /*15c0*/  FSETP.GTU.AND P0, PT, |R19|, 1.469367938527859385e-39, PT ;  /* 0x001000001300780b */ /* 0x000fda0003f0c200 */
[----:B------:R-:W-:Y:S05]  /*15d0*/  @P0 BRA `(.L_x_21) ;  /* 0x0000000000940947 */ /* 0x000fea0003800000 */
[----:B------:R-:W-:-:S06]  /*15e0*/  DFMA R10, R22, -R10, R16 ;  /* 0x8000000a160a722b */ /* 0x000fcc0000000010 */
[----:B------:R-:W-:-:S04]  /*15f0*/  IMAD.MOV.U32 R10, RZ, RZ, RZ ;  /* 0x000000ffff0a7224 */ /* 0x000fc800078e00ff */
[C---:B------:R-:W-:Y:S02]  /*1600*/  FSETP.NEU.AND P0, PT, R11.reuse, RZ, PT ;  /* 0x000000ff0b00720b */ /* 0x040fe40003f0d000 */
[----:B------:R-:W-:-:S04]  /*1610*/  LOP3.LUT R9, R11, 0x80000000, R9, 0x48, !PT ;  /* 0x800000000b097812 */ /* 0x000fc800078e4809 */
[----:B------:R-:W-:-:S07]  /*1620*/  LOP3.LUT R11, R9, R7, RZ, 0xfc, !PT ;  /* 0x00000007090b7212 */ /* 0x000fce00078efcff */
[----:B------:R-:W-:Y:S05]  /*1630*/  @!P0 BRA `(.L_x_21) ;  /* 0x00000000007c8947 */ /* 0x000fea0003800000 */
[----:B------:R-:W-:Y:S01]  /*1640*/  IMAD.MOV R7, RZ, RZ, -R20 ;  /* 0x000000ffff077224 */ /* 0x000fe200078e0a14 */
[----:B------:R-:W-:Y:S01]  /*1650*/  DMUL.RP R10, R22, R10 ;  /* 0x0000000a160a7228 */ /* 0x000fe20000008000 */
[----:B------:R-:W-:-:S06]  /*1660*/  IMAD.MOV.U32 R6, RZ, RZ, RZ ;  /* 0x000000ffff067224 */ /* 0x000fcc00078e00ff */
[----:B------:R-:W-:-:S03]  /*1670*/  DFMA R6, R18, -R6, R22 ;  /* 0x800000061206722b */ /* 0x000fc60000000016 */
[----:B------:R-:W-:-:S03]  /*1680*/  LOP3.LUT R9, R11, R9, RZ, 0x3c, !PT ;  /* 0x000000090b097212 */ /* 0x000fc600078e3cff */
[----:B------:R-:W-:-:S04]  /*1690*/  IADD3 R6, PT, PT, -R20, -0x43300000, RZ ;  /* 0xbcd0000014067810 */ /* 0x000fc80007ffe1ff */
[----:B------:R-:W-:-:S04]  /*16a0*/  FSETP.NEU.AND P0, PT, |R7|, R6, PT ;  /* 0x000000060700720b */ /* 0x000fc80003f0d200 */
[----:B------:R-:W-:Y:S02]  /*16b0*/  FSEL R18, R10, R18, !P0 ;  /* 0x000000120a127208 */ /* 0x000fe40004000000 */
[----:B------:R-:W-:Y:S01]  /*16c0*/  FSEL R19, R9, R19, !P0 ;  /* 0x0000001309137208 */ /* 0x000fe20004000000 */
[----:B------:R-:W-:Y:S06]  /*16d0*/  BRA `(.L_x_21) ;  /* 0x0000000000547947 */ /* 0x000fec0003800000 */
.L_x_20:
[----:B------:R-:W-:-:S14]  /*16e0*/  DSETP.NAN.AND P0, PT, R6, R6, PT ;  /* 0x000000060600722a */ /* 0x000fdc0003f08000 */
[----:B------:R-:W-:Y:S05]  /*16f0*/  @P0 BRA `(.L_x_22) ;  /* 0x0000000000440947 */ /* 0x000fea0003800000 */
[----:B------:R-:W-:-:S14]  /*1700*/  DSETP.NAN.AND P0, PT, R8, R8, PT ;  /* 0x000000080800722a */ /* 0x000fdc0003f08000 */
[----:B------:R-:W-:Y:S05]  /*1710*/  @P0 BRA `(.L_x_23) ;  /* 0x0000000000300947 */ /* 0x000fea0003800000 */
[----:B------:R-:W-:Y:S01]  /*1720*/  ISETP.NE.AND P0, PT, R31, R32, PT ;  /* 0x000000201f00720c */ /* 0x000fe20003f05270 */
[----:B------:R-:W-:Y:S02]  /*1730*/  IMAD.MOV.U32 R18, RZ, RZ, 0x0 ;  /* 0x00000000ff127424 */ /* 0x000fe400078e00ff */
[----:B------:R-:W-:-:S10]  /*1740*/  IMAD.MOV.U32 R19, RZ, RZ, -0x80000 ;  /* 0xfff80000ff137424 */ /* 0x000fd400078e00ff */
[----:B------:R-:W-:Y:S05]  /*1750*/  @!P0 BRA `(.L_x_21) ;  /* 0x0000000000348947 */ /* 0x000fea0003800000 */
[----:B------:R-:W-:Y:S02]  /*1760*/  ISETP.NE.AND P0, PT, R31, 0x7ff00000, PT ;  /* 0x7ff000001f00780c */ /* 0x000fe40003f05270 */
[----:B------:R-:W-:Y:S02]  /*1770*/  LOP3.LUT R19, R7, 0x80000000, R9, 0x48, !PT ;  /* 0x8000000007137812 */ /* 0x000fe400078e4809 */
[----:B------:R-:W-:-:S13]  /*1780*/  ISETP.EQ.OR P0, PT, R32, RZ, !P0 ;  /* 0x000000ff2000720c */ /* 0x000fda0004702670 */
[----:B------:R-:W-:Y:S01]  /*1790*/  @P0 LOP3.LUT R6, R19, 0x7ff00000, RZ, 0xfc, !PT ;  /* 0x7ff0000013060812 */ /* 0x000fe200078efcff */
[----:B------:R-:W-:Y:S02]  /*17a0*/  @!P0 IMAD.MOV.U32 R18, RZ, RZ, RZ ;  /* 0x000000ffff128224 */ /* 0x000fe400078e00ff */
[----:B------:R-:W-:Y:S01]  /*17b0*/  @P0 IMAD.MOV.U32 R18, RZ, RZ, RZ ;  /* 0x000000ffff120224 */ /* 0x000fe200078e00ff */
[----:B------:R-:W-:Y:S01]  /*17c0*/  @P0 MOV R19, R6 ;  /* 0x0000000600130202 */ /* 0x000fe20000000f00 */
[----:B------:R-:W-:Y:S06]  /*17d0*/  BRA `(.L_x_21) ;  /* 0x0000000000147947 */ /* 0x000fec0003800000 */
.L_x_23:
[----:B------:R-:W-:Y:S01]  /*17e0*/  LOP3.LUT R19, R9, 0x80000, RZ, 0xfc, !PT ;  /* 0x0008000009137812 */ /* 0x000fe200078efcff */
[----:B------:R-:W-:Y:S01]  /*17f0*/  IMAD.MOV.U32 R18, RZ, RZ, R8 ;  /* 0x000000ffff127224 */ /* 0x000fe200078e0008 */
[----:B------:R-:W-:Y:S06]  /*1800*/  BRA `(.L_x_21) ;  /* 0x0000000000087947 */ /* 0x000fec0003800000 */
.L_x_22:
[----:B------:R-:W-:Y:S01]  /*1810*/  LOP3.LUT R19, R7, 0x80000, RZ, 0xfc, !PT ;  /* 0x0008000007137812 */ /* 0x000fe200078efcff */
[----:B------:R-:W-:-:S07]  /*1820*/  IMAD.MOV.U32 R18, RZ, RZ, R6 ;  /* 0x000000ffff127224 */ /* 0x000fce00078e0006 */
.L_x_21:
[----:B------:R-:W-:Y:S05]  /*1830*/  BSYNC.RECONVERGENT B2 ;  /* 0x0000000000027941 */ /* 0x000fea0003800200 */
.L_x_19:
[----:B------:R-:W-:Y:S02]  /*1840*/  IMAD.MOV.U32 R6, RZ, RZ, R0 ;  /* 0x000000ffff067224 */ /* 0x000fe400078e0000 */
[----:B------:R-:W-:Y:S02]  /*1850*/  IMAD.MOV.U32 R7, RZ, RZ, 0x0 ;  /* 0x00000000ff077424 */ /* 0x000fe400078e00ff */
[----:B------:R-:W-:Y:S02]  /*1860*/  IMAD.MOV.U32 R8, RZ, RZ, R18 ;  /* 0x000000ffff087224 */ /* 0x000fe400078e0012 */
[----:B------:R-:W-:Y:S01]  /*1870*/  IMAD.MOV.U32 R9, RZ, RZ, R19 ;  /* 0x000000ffff097224 */ /* 0x000fe200078e0013 */
[----:B------:R-:W-:Y:S06]  /*1880*/  RET.REL.NODEC R6 `(_Z19finalize_city_statsPKdS0_S0_S0_PKxPKiPdS5_S5_S5_i) ;  /* 0xffffffe406dc7950 */ /* 0x000fec0003c3ffff */
.L_x_24:
[----:B------:R-:W-:-:S00]  /*1890*/  BRA `(.L_x_24) ;  /* 0xfffffffc00fc7947 */ /* 0x000fc0000383ffff */
[----:B------:R-:W-:-:S00]  /*18a0*/  NOP ;  /* 0x0000000000007918 */ /* 0x000fc00000000000 */
        /* <DEDUP_REMOVED lines=13> */
.L_x_33:


//--------------------- .text._Z21accumulate_city_statsPKfPKiPdS3_S3_S3_Pxiii --------------------------
	.section	.text._Z21accumulate_city_statsPKfPKiPdS3_S3_S3_Pxiii,"ax",@progbits
	.align	128
        .global         _Z21accumulate_city_statsPKfPKiPdS3_S3_S3_Pxiii
        .type           _Z21accumulate_city_statsPKfPKiPdS3_S3_S3_Pxiii,@function
        .size           _Z21accumulate_city_statsPKfPKiPdS3_S3_S3_Pxiii,(.L_x_35 - _Z21accumulate_city_statsPKfPKiPdS3_S3_S3_Pxiii)
        .other          _Z21accumulate_city_statsPKfPKiPdS3_S3_S3_Pxiii,@"STO_CUDA_ENTRY STV_DEFAULT"
_Z21accumulate_city_statsPKfPKiPdS3_S3_S3_Pxiii:
.text._Z21accumulate_city_statsPKfPKiPdS3_S3_S3_Pxiii:
[----:B------:R-:W-:Y:S08]  /*0000*/  LDC R1, c[0x0][0x37c] ;  /* 0x0000df00ff017b82 */ /* 0x000ff00000000800 */
[----:B------:R-:W0:Y:S01]  /*0010*/  LDC R7, c[0x0][0x3bc] ;  /* 0x0000ef00ff077b82 */ /* 0x000e220000000800 */
[----:B------:R-:W1:Y:S01]  /*0020*/  S2R R6, SR_CTAID.X ;  /* 0x0000000000067919 */ /* 0x000e620000002500 */
[----:B------:R-:W2:Y:S01]  /*0030*/  LDCU.64 UR10, c[0x0][0x358] ;  /* 0x00006b00ff0a77ac */ /* 0x000ea20008000a00 */
[----:B0-----:R-:W-:-:S02]  /*0040*/  IABS R8, R7 ;  /* 0x0000000700087213 */ /* 0x001fc40000000000 */
[----:B------:R-:W-:Y:S02]  /*0050*/  LOP3.LUT R9, RZ, R7, RZ, 0x33, !PT ;  /* 0x00000007ff097212 */ /* 0x000fe400078e33ff */
[----:B------:R-:W0:Y:S01]  /*0060*/  I2F.RP R0, R8 ;  /* 0x0000000800007306 */ /* 0x000e220000209400 */
[----:B-1----:R-:W-:Y:S02]  /*0070*/  IABS R4, R6 ;  /* 0x0000000600047213 */ /* 0x002fe40000000000 */
[----:B------:R-:W-:-:S05]  /*0080*/  ISETP.GE.AND P2, PT, R6, RZ, PT ;  /* 0x000000ff0600720c */ /* 0x000fca0003f46270 */
[----:B0-----:R-:W0:Y:S02]  /*0090*/  MUFU.RCP R0, R0 ;  /* 0x0000000000007308 */ /* 0x001e240000001000 */
[----:B0-----:R-:W-:-:S06]  /*00a0*/  VIADD R2, R0, 0xffffffe ;  /* 0x0ffffffe00027836 */ /* 0x001fcc0000000000 */
[----:B------:R0:W1:Y:S02]  /*00b0*/  F2I.FTZ.U32.TRUNC.NTZ R3, R2 ;  /* 0x0000000200037305 */ /* 0x000064000021f000 */
[----:B0-----:R-:W-:Y:S02]  /*00c0*/  IMAD.MOV.U32 R2, RZ, RZ, RZ ;  /* 0x000000ffff027224 */ /* 0x001fe400078e00ff */
[----:B-1----:R-:W-:-:S04]  /*00d0*/  IMAD.MOV R5, RZ, RZ, -R3 ;  /* 0x000000ffff057224 */ /* 0x002fc800078e0a03 */
[----:B------:R-:W-:-:S04]  /*00e0*/  IMAD R5, R5, R8, RZ ;  /* 0x0000000805057224 */ /* 0x000fc800078e02ff */
[----:B------:R-:W-:-:S04]  /*00f0*/  IMAD.HI.U32 R3, R3, R5, R2 ;  /* 0x0000000503037227 */ /* 0x000fc800078e0002 */
[----:B------:R-:W-:-:S04]  /*0100*/  IMAD.MOV.U32 R5, RZ, RZ, R4 ;  /* 0x000000ffff057224 */ /* 0x000fc800078e0004 */
[----:B------:R-:W-:Y:S02]  /*0110*/  IMAD.HI.U32 R4, R3, R5, RZ ;  /* 0x0000000503047227 */ /* 0x000fe400078e00ff */
[----:B------:R-:W0:Y:S02]  /*0120*/  LDC.64 R2, c[0x0][0x388] ;  /* 0x0000e200ff027b82 */ /* 0x000e240000000a00 */
[----:B------:R-:W-:-:S04]  /*0130*/  IMAD.MOV R0, RZ, RZ, -R4 ;  /* 0x000000ffff007224 */ /* 0x000fc800078e0a04 */
[----:B------:R-:W-:-:S05]  /*0140*/  IMAD R5, R8, R0, R5 ;  /* 0x0000000008057224 */ /* 0x000fca00078e0205 */
[----:B------:R-:W-:-:S13]  /*0150*/  ISETP.GT.U32.AND P0, PT, R8, R5, PT ;  /* 0x000000050800720c */ /* 0x000fda0003f04070 */
[----:B------:R-:W-:-:S04]  /*0160*/  @!P0 IMAD.IADD R5, R5, 0x1, -R8 ;  /* 0x0000000105058824 */ /* 0x000fc800078e0a08 */
[----:B------:R-:W-:Y:S01]  /*0170*/  IMAD.IADD R0, R5, 0x1, -R8 ;  /* 0x0000000105007824 */ /* 0x000fe200078e0a08 */
[----:B------:R-:W-:-:S04]  /*0180*/  ISETP.GT.U32.AND P1, PT, R8, R5, PT ;  /* 0x000000050800720c */ /* 0x000fc80003f24070 */
[----:B------:R-:W-:Y:S02]  /*0190*/  SEL R0, R0, R5, !P1 ;  /* 0x0000000500007207 */ /* 0x000fe40004800000 */
[----:B------:R-:W-:-:S03]  /*01a0*/  ISETP.NE.AND P1, PT, R7, RZ, PT ;  /* 0x000000ff0700720c */ /* 0x000fc60003f25270 */
[----:B------:R-:W-:-:S05]  /*01b0*/  @!P2 IMAD.MOV R0, RZ, RZ, -R0 ;  /* 0x000000ffff00a224 */ /* 0x000fca00078e0a00 */
[----:B------:R-:W-:-:S05]  /*01c0*/  SEL R0, R9, R0, !P1 ;  /* 0x0000000009007207 */ /* 0x000fca0004800000 */
[----:B0-----:R-:W-:-:S06]  /*01d0*/  IMAD.WIDE.U32 R2, R0, 0x4, R2 ;  /* 0x0000000400027825 */ /* 0x001fcc00078e0002 */
[----:B--2---:R-:W2:Y:S02]  /*01e0*/  LDG.E.CONSTANT R3, desc[UR10][R2.64] ;  /* 0x0000000a02037981 */ /* 0x004ea4000c1e9900 */
[----:B--2---:R-:W-:-:S13]  /*01f0*/  ISETP.GE.AND P2, PT, R3, 0x1, PT ;  /* 0x000000010300780c */ /* 0x004fda0003f46270 */
[----:B------:R-:W-:Y:S05]  /*0200*/  @!P2 EXIT ;  /* 0x000000000000a94d */ /* 0x000fea0003800000 */
[----:B------:R-:W0:Y:S01]  /*0210*/  S2R R2, SR_TID.X ;  /* 0x0000000000027919 */ /* 0x000e220000002100 */
[----:B------:R-:W-:Y:S01]  /*0220*/  ISETP.GE.U32.AND P2, PT, R5, R8, PT ;  /* 0x000000080500720c */ /* 0x000fe20003f46070 */
[----:B------:R-:W0:Y:S01]  /*0230*/  LDC R35, c[0x0][0x360] ;  /* 0x0000d800ff237b82 */ /* 0x000e220000000800 */
[----:B------:R-:W-:Y:S01]  /*0240*/  LOP3.LUT R5, R6, R7, RZ, 0x3c, !PT ;  /* 0x0000000706057212 */ /* 0x000fe200078e3cff */
[----:B------:R-:W-:Y:S01]  /*0250*/  @!P0 VIADD R4, R4, 0x1 ;  /* 0x0000000104048836 */ /* 0x000fe20000000000 */
[----:B------:R-:W1:Y:S01]  /*0260*/  LDCU UR4, c[0x0][0x3b8] ;  /* 0x00007700ff0477ac */ /* 0x000e620008000800 */
[----:B------:R-:W-:Y:S01]  /*0270*/  BSSY.RECONVERGENT B0, `(.L_x_25) ;  /* 0x0000034000007945 */ /* 0x000fe20003800200 */
[----:B------:R-:W-:Y:S01]  /*0280*/  ISETP.GE.AND P3, PT, R5, RZ, PT ;  /* 0x000000ff0500720c */ /* 0x000fe20003f66270 */
[----:B------:R-:W-:Y:S01]  /*0290*/  IMAD.MOV.U32 R20, RZ, RZ, RZ ;  /* 0x000000ffff147224 */ /* 0x000fe200078e00ff */
[----:B------:R-:W2:Y:S01]  /*02a0*/  LDCU UR5, c[0x0][0x3c0] ;  /* 0x00007800ff0577ac */ /* 0x000ea20008000800 */
[----:B------:R-:W3:Y:S01]  /*02b0*/  LDC.64 R6, c[0x0][0x380] ;  /* 0x0000e000ff067b82 */ /* 0x000ee20000000a00 */
[----:B------:R-:W-:-:S02]  /*02c0*/  CS2R R18, SRZ ;  /* 0x0000000000127805 */ /* 0x000fc4000001ff00 */
[----:B------:R-:W-:Y:S02]  /*02d0*/  CS2R R16, SRZ ;  /* 0x0000000000107805 */ /* 0x000fe4000001ff00 */
[----:B------:R-:W-:Y:S01]  /*02e0*/  CS2R R14, SRZ ;  /* 0x00000000000e7805 */ /* 0x000fe2000001ff00 */
[----:B------:R-:W-:-:S04]  /*02f0*/  @P2 VIADD R4, R4, 0x1 ;  /* 0x0000000104042836 */ /* 0x000fc80000000000 */
[----:B------:R-:W-:Y:S02]  /*0300*/  @!P3 IMAD.MOV R4, RZ, RZ, -R4 ;  /* 0x000000ffff04b224 */ /* 0x000fe400078e0a04 */
[----:B-1----:R-:W-:-:S03]  /*0310*/  IMAD R5, R0, UR4, RZ ;  /* 0x0000000400057c24 */ /* 0x002fc6000f8e02ff */
[----:B------:R-:W-:Y:S02]  /*0320*/  SEL R4, R9, R4, !P1 ;  /* 0x0000000409047207 */ /* 0x000fe40004800000 */
[----:B------:R-:W-:-:S03]  /*0330*/  CS2R R8, SRZ ;  /* 0x0000000000087805 */ /* 0x000fc6000001ff00 */
[----:B0-----:R-:W-:Y:S02]  /*0340*/  IMAD R24, R4, R35, R2 ;  /* 0x0000002304187224 */ /* 0x001fe400078e0202 */
[----:B---3--:R-:W-:-:S03]  /*0350*/  IMAD.WIDE R6, R5, 0x4, R6 ;  /* 0x0000000405067825 */ /* 0x008fc600078e0206 */
[----:B------:R-:W-:Y:S01]  /*0360*/  ISETP.GE.AND P0, PT, R24, R3, PT ;  /* 0x000000031800720c */ /* 0x000fe20003f06270 */
[----:B------:R-:W-:-:S12]  /*0370*/  IMAD.MOV.U32 R4, RZ, RZ, RZ ;  /* 0x000000ffff047224 */ /* 0x000fd800078e00ff */
[----:B--2---:R-:W-:Y:S05]  /*0380*/  @P0 BRA `(.L_x_26) ;  /* 0x0000000000880947 */ /* 0x004fea0003800000 */
[----:B------:R-:W-:Y:S01]  /*0390*/  IMAD.MOV.U32 R4, RZ, RZ, RZ ;  /* 0x000000ffff047224 */ /* 0x000fe200078e00ff */
[----:B------:R-:W-:Y:S01]  /*03a0*/  CS2R R8, SRZ ;  /* 0x0000000000087805 */ /* 0x000fe2000001ff00 */
[----:B------:R-:W-:Y:S01]  /*03b0*/  IMAD.MOV.U32 R20, RZ, RZ, RZ ;  /* 0x000000ffff147224 */ /* 0x000fe200078e00ff */
[----:B------:R-:W-:Y:S02]  /*03c0*/  CS2R R14, SRZ ;  /* 0x00000000000e7805 */ /* 0x000fe4000001ff00 */
[----:B------:R-:W-:Y:S02]  /*03d0*/  CS2R R16, SRZ ;  /* 0x0000000000107805 */ /* 0x000fe4000001ff00 */
[----:B------:R-:W-:-:S07]  /*03e0*/  CS2R R18, SRZ ;  /* 0x0000000000127805 */ /* 0x000fce000001ff00 */
.L_x_28:
[C---:B------:R-:W-:Y:S01]  /*03f0*/  ISETP.GE.AND P0, PT, R24.reuse, 0x1, PT ;  /* 0x000000011800780c */ /* 0x040fe20003f06270 */
[----:B------:R-:W-:-:S06]  /*0400*/  IMAD.WIDE R12, R24, 0x4, R6 ;  /* 0x00000004180c7825 */ /* 0x000fcc00078e0206 */
[----:B------:R-:W2:Y:S06]  /*0410*/  LDG.E.CONSTANT R13, desc[UR10][R12.64] ;  /* 0x0000000a0c0d7981 */ /* 0x000eac000c1e9900 */
[----:B------:R-:W-:-:S04]  /*0420*/  @P0 VIADD R27, R24, 0xffffffff ;  /* 0xffffffff181b0836 */ /* 0x000fc80000000000 */
[----:B------:R-:W-:-:S06]  /*0430*/  @P0 IMAD.WIDE.U32 R26, R27, 0x4, R6 ;  /* 0x000000041b1a0825 */ /* 0x000fcc00078e0006 */
[----:B------:R-:W3:Y:S01]  /*0440*/  @P0 LDG.E.CONSTANT R26, desc[UR10][R26.64] ;  /* 0x0000000a1a1a0981 */ /* 0x000ee2000c1e9900 */
[----:B------:R-:W-:Y:S01]  /*0450*/  ISETP.GE.U32.AND P2, PT, R3, 0x65, PT ;  /* 0x000000650300780c */ /* 0x000fe20003f46070 */
[----:B--2---:R-:W0:Y:S01]  /*0460*/  F2F.F64.F32 R22, R13 ;  /* 0x0000000d00167310 */ /* 0x004e220000201800 */
[----:B---3--:R-:W-:-:S07]  /*0470*/  @P0 FADD R10, R13, -R26 ;  /* 0x8000001a0d0a0221 */ /* 0x008fce0000000000 */
[----:B------:R-:W1:Y:S01]  /*0480*/  @P0 F2F.F64.F32 R10, |R10| ;  /* 0x4000000a000a0310 */ /* 0x000e620000201800 */
[----:B0-----:R-:W-:Y:S01]  /*0490*/  DADD R18, R22, R18 ;  /* 0x0000000016127229 */ /* 0x001fe20000000012 */
[----:B------:R-:W-:Y:S02]  /*04a0*/  FSETP.GEU.AND P1, PT, R13, 30, PT ;  /* 0x41f000000d00780b */ /* 0x000fe40003f2e000 */
[----:B------:R-:W-:Y:S11]  /*04b0*/  @!P2 BRA `(.L_x_27) ;  /* 0x000000000020a947 */ /* 0x000ff60003800000 */
[--C-:B------:R-:W-:Y:S01]  /*04c0*/  DADD R12, R14, R22.reuse ;  /* 0x000000000e0c7229 */ /* 0x100fe20000000016 */
[----:B------:R-:W-:Y:S01]  /*04d0*/  SHF.R.U32.HI R5, RZ, 0x1, R3 ;  /* 0x00000001ff057819 */ /* 0x000fe20000011603 */
[----:B------:R-:W-:-:S03]  /*04e0*/  DADD R22, R8, R22 ;  /* 0x0000000008167229 */ /* 0x000fc60000000016 */
[----:B------:R-:W-:-:S05]  /*04f0*/  ISETP.GE.AND P2, PT, R24, R5, PT ;  /* 0x000000051800720c */ /* 0x000fca0003f46270 */
[----:B------:R-:W-:Y:S02]  /*0500*/  FSEL R14, R12, R14, !P2 ;  /* 0x0000000e0c0e7208 */ /* 0x000fe40005000000 */
[----:B------:R-:W-:Y:S02]  /*0510*/  FSEL R15, R13, R15, !P2 ;  /* 0x0000000f0d0f7208 */ /* 0x000fe40005000000 */
[----:B------:R-:W-:Y:S02]  /*0520*/  FSEL R8, R8, R22, !P2 ;  /* 0x0000001608087208 */ /* 0x000fe40005000000 */
[----:B------:R-:W-:-:S07]  /*0530*/  FSEL R9, R9, R23, !P2 ;  /* 0x0000001709097208 */ /* 0x000fce0005000000 */
.L_x_27:
[----:B------:R-:W-:Y:S01]  /*0540*/  IMAD R24, R35, UR5, R24 ;  /* 0x0000000523187c24 */ /* 0x000fe2000f8e0218 */
[----:B------:R-:W-:Y:S01]  /*0550*/  SEL R5, RZ, 0x1, P1 ;  /* 0x00000001ff057807 */ /* 0x000fe20000800000 */
[----:B-1----:R-:W-:-:S03]  /*0560*/  @P0 DADD R16, R16, R10 ;  /* 0x0000000010100229 */ /* 0x002fc6000000000a */
[----:B------:R-:W-:Y:S02]  /*0570*/  ISETP.GE.AND P1, PT, R24, R3, PT ;  /* 0x000000031800720c */ /* 0x000fe40003f26270 */
[----:B------:R-:W-:-:S05]  /*0580*/  IADD3 R4, P2, PT, R4, R5, RZ ;  /* 0x0000000504047210 */ /* 0x000fca0007f5e0ff */
[----:B------:R-:W-:-:S06]  /*0590*/  IMAD.X R20, RZ, RZ, R20, P2 ;  /* 0x000000ffff147224 */ /* 0x000fcc00010e0614 */
[----:B------:R-:W-:Y:S05]  /*05a0*/  @!P1 BRA `(.L_x_28) ;  /* 0xfffffffc00909947 */ /* 0x000fea000383ffff */
.L_x_26:
[----:B------:R-:W-:Y:S05]  /*05b0*/  BSYNC.RECONVERGENT B0 ;  /* 0x0000000000007941 */ /* 0x000fea0003800200 */
.L_x_25:
[----:B------:R-:W-:Y:S01]  /*05c0*/  SHFL.DOWN PT, R7, R19, 0x10, 0x1f ;  /* 0x0a001f0013077f89 */ /* 0x000fe200000e0000 */
[----:B------:R-:W-:Y:S01]  /*05d0*/  BSSY.RECONVERGENT B0, `(.L_x_29) ;  /* 0x0000068000007945 */ /* 0x000fe20003800200 */
[----:B------:R-:W-:Y:S02]  /*05e0*/  ISETP.GT.U32.AND P1, PT, R2, 0x1f, PT ;  /* 0x0000001f0200780c */ /* 0x000fe40003f24070 */
[----:B------:R-:W0:Y:S04]  /*05f0*/  SHFL.DOWN PT, R6, R18, 0x10, 0x1f ;  /* 0x0a001f0012067f89 */ /* 0x000e2800000e0000 */
[----:B------:R-:W1:Y:S04]  /*0600*/  SHFL.DOWN PT, R3, R4, 0x10, 0x1f ;  /* 0x0a001f0004037f89 */ /* 0x000e6800000e0000 */
[----:B------:R-:W-:Y:S04]  /*0610*/  SHFL.DOWN PT, R23, R17, 0x10, 0x1f ;  /* 0x0a001f0011177f89 */ /* 0x000fe800000e0000 */
[----:B------:R-:W2:Y:S04]  /*0620*/  SHFL.DOWN PT, R22, R16, 0x10, 0x1f ;  /* 0x0a001f0010167f89 */ /* 0x000ea800000e0000 */
[----:B------:R-:W-:Y:S04]  /*0630*/  SHFL.DOWN PT, R13, R9, 0x10, 0x1f ;  /* 0x0a001f00090d7f89 */ /* 0x000fe800000e0000 */
[----:B------:R-:W3:Y:S04]  /*0640*/  SHFL.DOWN PT, R12, R8, 0x10, 0x1f ;  /* 0x0a001f00080c7f89 */ /* 0x000ee800000e0000 */
[----:B------:R-:W4:Y:S01]  /*0650*/  SHFL.DOWN PT, R21, R20, 0x10, 0x1f ;  /* 0x0a001f0014157f89 */ /* 0x000f2200000e0000 */
[----:B0-----:R-:W-:-:S03]  /*0660*/  DADD R6, R6, R18 ;  /* 0x0000000006067229 */ /* 0x001fc60000000012 */
[----:B------:R-:W-:Y:S01]  /*0670*/  SHFL.DOWN PT, R11, R15, 0x10, 0x1f ;  /* 0x0a001f000f0b7f89 */ /* 0x000fe200000e0000 */
[----:B-1----:R-:W-:-:S03]  /*0680*/  IADD3 R3, P0, PT, R3, R4, RZ ;  /* 0x0000000403037210 */ /* 0x002fc60007f1e0ff */
[----:B------:R-:W0:Y:S01]  /*0690*/  SHFL.DOWN PT, R10, R14, 0x10, 0x1f ;  /* 0x0a001f000e0a7f89 */ /* 0x000e2200000e0000 */
[----:B--2---:R-:W-:-:S03]  /*06a0*/  DADD R4, R22, R16 ;  /* 0x0000000016047229 */ /* 0x004fc60000000010 */
[----:B------:R-:W1:Y:S01]  /*06b0*/  SHFL.DOWN PT, R22, R3, 0x8, 0x1f ;  /* 0x09001f0003167f89 */ /* 0x000e6200000e0000 */
[----:B---3--:R-:W-:-:S03]  /*06c0*/  DADD R16, R12, R8 ;  /* 0x000000000c107229 */ /* 0x008fc60000000008 */
[----:B------:R-:W-:Y:S01]  /*06d0*/  SHFL.DOWN PT, R13, R7, 0x8, 0x1f ;  /* 0x09001f00070d7f89 */ /* 0x000fe200000e0000 */
[----:B----4-:R-:W-:-:S03]  /*06e0*/  IMAD.X R24, R21, 0x1, R20, P0 ;  /* 0x0000000115187824 */ /* 0x010fc600000e0614 */
[----:B------:R-:W2:Y:S04]  /*06f0*/  SHFL.DOWN PT, R12, R6, 0x8, 0x1f ;  /* 0x09001f00060c7f89 */ /* 0x000ea800000e0000 */
[----:B------:R-:W3:Y:S01]  /*0700*/  SHFL.DOWN PT, R21, R24, 0x8, 0x1f ;  /* 0x09001f0018157f89 */ /* 0x000ee200000e0000 */
[----:B0-----:R-:W-:-:S03]  /*0710*/  DADD R10, R10, R14 ;  /* 0x000000000a0a7229 */ /* 0x001fc6000000000e */
[----:B------:R-:W-:Y:S04]  /*0720*/  SHFL.DOWN PT, R15, R5, 0x8, 0x1f ;  /* 0x09001f00050f7f89 */ /* 0x000fe800000e0000 */
[----:B------:R-:W0:Y:S01]  /*0730*/  SHFL.DOWN PT, R14, R4, 0x8, 0x1f ;  /* 0x09001f00040e7f89 */ /* 0x000e2200000e0000 */
[----:B-1----:R-:W-:-:S03]  /*0740*/  IADD3 R3, P0, PT, R22, R3, RZ ;  /* 0x0000000316037210 */ /* 0x002fc60007f1e0ff */
[----:B------:R-:W-:Y:S04]  /*0750*/  SHFL.DOWN PT, R19, R17, 0x8, 0x1f ;  /* 0x09001f0011137f89 */ /* 0x000fe800000e0000 */
[----:B------:R-:W1:Y:S04]  /*0760*/  SHFL.DOWN PT, R18, R16, 0x8, 0x1f ;  /* 0x09001f0010127f89 */ /* 0x000e6800000e0000 */
[----:B------:R-:W-:Y:S01]  /*0770*/  SHFL.DOWN PT, R9, R11, 0x8, 0x1f ;  /* 0x09001f000b097f89 */ /* 0x000fe200000e0000 */
[----:B--2---:R-:W-:-:S03]  /*0780*/  DADD R12, R6, R12 ;  /* 0x00000000060c7229 */ /* 0x004fc6000000000c */
[----:B------:R-:W2:Y:S01]  /*0790*/  SHFL.DOWN PT, R8, R10, 0x8, 0x1f ;  /* 0x09001f000a087f89 */ /* 0x000ea200000e0000 */
[----:B---3--:R-:W-:-:S03]  /*07a0*/  IMAD.X R21, R21, 0x1, R24, P0 ;  /* 0x0000000115157824 */ /* 0x008fc600000e0618 */
[----:B------:R-:W3:Y:S01]  /*07b0*/  SHFL.DOWN PT, R22, R3, 0x4, 0x1f ;  /* 0x08801f0003167f89 */ /* 0x000ee200000e0000 */
[----:B0-----:R-:W-:-:S03]  /*07c0*/  DADD R14, R4, R14 ;  /* 0x00000000040e7229 */ /* 0x001fc6000000000e */
[----:B------:R-:W0:Y:S01]  /*07d0*/  SHFL.DOWN PT, R20, R21, 0x4, 0x1f ;  /* 0x08801f0015147f89 */ /* 0x000e2200000e0000 */
[----:B-1----:R-:W-:-:S03]  /*07e0*/  DADD R6, R16, R18 ;  /* 0x0000000010067229 */ /* 0x002fc60000000012 */
[----:B------:R-:W-:Y:S04]  /*07f0*/  SHFL.DOWN PT, R19, R13, 0x4, 0x1f ;  /* 0x08801f000d137f89 */ /* 0x000fe800000e0000 */
[----:B------:R-:W1:Y:S01]  /*0800*/  SHFL.DOWN PT, R18, R12, 0x4, 0x1f ;  /* 0x08801f000c127f89 */ /* 0x000e6200000e0000 */
[----:B--2---:R-:W-:-:S03]  /*0810*/  DADD R8, R10, R8 ;  /* 0x000000000a087229 */ /* 0x004fc60000000008 */
[----:B------:R-:W-:Y:S01]  /*0820*/  SHFL.DOWN PT, R17, R15, 0x4, 0x1f ;  /* 0x08801f000f117f89 */ /* 0x000fe200000e0000 */
[----:B---3--:R-:W-:-:S03]  /*0830*/  IADD3 R3, P0, PT, R22, R3, RZ ;  /* 0x0000000316037210 */ /* 0x008fc60007f1e0ff */
[----:B------:R-:W2:Y:S02]  /*0840*/  SHFL.DOWN PT, R16, R14, 0x4, 0x1f ;  /* 0x08801f000e107f89 */ /* 0x000ea400000e0000 */
[----:B0-----:R-:W-:Y:S02]  /*0850*/  IMAD.X R20, R20, 0x1, R21, P0 ;  /* 0x0000000114147824 */ /* 0x001fe400000e0615 */
[----:B------:R-:W-:Y:S04]  /*0860*/  SHFL.DOWN PT, R11, R9, 0x4, 0x1f ;  /* 0x08801f00090b7f89 */ /* 0x000fe800000e0000 */
[----:B------:R-:W0:Y:S04]  /*0870*/  SHFL.DOWN PT, R10, R8, 0x4, 0x1f ;  /* 0x08801f00080a7f89 */ /* 0x000e2800000e0000 */
[----:B------:R-:W-:Y:S04]  /*0880*/  SHFL.DOWN PT, R5, R7, 0x4, 0x1f ;  /* 0x08801f0007057f89 */ /* 0x000fe800000e0000 */
[----:B------:R-:W3:Y:S01]  /*0890*/  SHFL.DOWN PT, R4, R6, 0x4, 0x1f ;  /* 0x08801f0006047f89 */ /* 0x000ee200000e0000 */
[----:B-1----:R-:W-:-:S03]  /*08a0*/  DADD R18, R12, R18 ;  /* 0x000000000c127229 */ /* 0x002fc60000000012 */
[----:B------:R-:W1:Y:S01]  /*08b0*/  SHFL.DOWN PT, R22, R3, 0x2, 0x1f ;  /* 0x08401f0003167f89 */ /* 0x000e6200000e0000 */
[----:B--2---:R-:W-:-:S03]  /*08c0*/  DADD R16, R14, R16 ;  /* 0x000000000e107229 */ /* 0x004fc60000000010 */
[----:B------:R-:W2:Y:S04]  /*08d0*/  SHFL.DOWN PT, R23, R20, 0x2, 0x1f ;  /* 0x08401f0014177f89 */ /* 0x000ea800000e0000 */
[----:B------:R-:W-:Y:S01]  /*08e0*/  SHFL.DOWN PT, R15, R19, 0x2, 0x1f ;  /* 0x08401f00130f7f89 */ /* 0x000fe200000e0000 */
[----:B0-----:R-:W-:-:S03]  /*08f0*/  DADD R10, R8, R10 ;  /* 0x00000000080a7229 */ /* 0x001fc6000000000a */
[----:B------:R-:W0:Y:S04]  /*0900*/  SHFL.DOWN PT, R14, R18, 0x2, 0x1f ;  /* 0x08401f00120e7f89 */ /* 0x000e2800000e0000 */
[----:B------:R-:W-:Y:S01]  /*0910*/  SHFL.DOWN PT, R9, R17, 0x2, 0x1f ;  /* 0x08401f0011097f89 */ /* 0x000fe200000e0000 */
[----:B---3--:R-:W-:-:S03]  /*0920*/  DADD R12, R6, R4 ;  /* 0x00000000060c7229 */ /* 0x008fc60000000004 */
[----:B------:R-:W3:Y:S01]  /*0930*/  SHFL.DOWN PT, R8, R16, 0x2, 0x1f ;  /* 0x08401f0010087f89 */ /* 0x000ee200000e0000 */
[----:B-1----:R-:W-:-:S03]  /*0940*/  IADD3 R21, P0, PT, R22, R3, RZ ;  /* 0x0000000316157210 */ /* 0x002fc60007f1e0ff */
[----:B------:R-:W-:Y:S04]  /*0950*/  SHFL.DOWN PT, R7, R11, 0x2, 0x1f ;  /* 0x08401f000b077f89 */ /* 0x000fe800000e0000 */
[----:B------:R-:W1:Y:S01]  /*0960*/  SHFL.DOWN PT, R6, R10, 0x2, 0x1f ;  /* 0x08401f000a067f89 */ /* 0x000e6200000e0000 */
[----:B--2---:R-:W-:-:S03]  /*0970*/  IMAD.X R3, R23, 0x1, R20, P0 ;  /* 0x0000000117037824 */ /* 0x004fc600000e0614 */
[----:B------:R-:W-:Y:S04]  /*0980*/  SHFL.DOWN PT, R5, R13, 0x2, 0x1f ;  /* 0x08401f000d057f89 */ /* 0x000fe800000e0000 */
[----:B------:R-:W2:Y:S01]  /*0990*/  SHFL.DOWN PT, R4, R12, 0x2, 0x1f ;  /* 0x08401f000c047f89 */ /* 0x000ea200000e0000 */
[----:B0-----:R-:W-:-:S03]  /*09a0*/  DADD R14, R18, R14 ;  /* 0x00000000120e7229 */ /* 0x001fc6000000000e */
[----:B------:R-:W0:Y:S04]  /*09b0*/  SHFL.DOWN PT, R18, R21, 0x1, 0x1f ;  /* 0x08201f0015127f89 */ /* 0x000e2800000e0000 */
[----:B------:R-:W4:Y:S01]  /*09c0*/  SHFL.DOWN PT, R20, R3, 0x1, 0x1f ;  /* 0x08201f0003147f89 */ /* 0x000f2200000e0000 */
[----:B---3--:R-:W-:Y:S02]  /*09d0*/  DADD R8, R16, R8 ;  /* 0x0000000010087229 */ /* 0x008fe40000000008 */
[----:B-1----:R-:W-:Y:S01]  /*09e0*/  DADD R6, R10, R6 ;  /* 0x000000000a067229 */ /* 0x002fe20000000006 */
[----:B------:R-:W-:Y:S04]  /*09f0*/  SHFL.DOWN PT, R11, R15, 0x1, 0x1f ;  /* 0x08201f000f0b7f89 */ /* 0x000fe800000e0000 */
[----:B------:R-:W1:Y:S01]  /*0a00*/  SHFL.DOWN PT, R10, R14, 0x1, 0x1f ;  /* 0x08201f000e0a7f89 */ /* 0x000e6200000e0000 */
[----:B--2---:R-:W-:-:S03]  /*0a10*/  DADD R4, R12, R4 ;  /* 0x000000000c047229 */ /* 0x004fc60000000004 */
[----:B------:R-:W-:Y:S01]  /*0a20*/  SHFL.DOWN PT, R13, R9, 0x1, 0x1f ;  /* 0x08201f00090d7f89 */ /* 0x000fe200000e0000 */
[----:B0-----:R-:W-:-:S03]  /*0a30*/  IADD3 R18, P0, PT, R18, R21, RZ ;  /* 0x0000001512127210 */ /* 0x001fc60007f1e0ff */
[----:B------:R-:W0:Y:S02]  /*0a40*/  SHFL.DOWN PT, R12, R8, 0x1, 0x1f ;  /* 0x08201f00080c7f89 */ /* 0x000e2400000e0000 */
[----:B----4-:R-:W-:Y:S02]  /*0a50*/  IMAD.X R19, R20, 0x1, R3, P0 ;  /* 0x0000000114137824 */ /* 0x010fe400000e0603 */
[----:B------:R-:W-:Y:S01]  /*0a60*/  SHFL.DOWN PT, R17, R7, 0x1, 0x1f ;  /* 0x08201f0007117f89 */ /* 0x000fe200000e0000 */
[----:B------:R-:W-:-:S03]  /*0a70*/  LOP3.LUT P0, RZ, R2, 0x1f, RZ, 0xc0, !PT ;  /* 0x0000001f02ff7812 */ /* 0x000fc6000780c0ff */
[----:B------:R-:W2:Y:S04]  /*0a80*/  SHFL.DOWN PT, R16, R6, 0x1, 0x1f ;  /* 0x08201f0006107f89 */ /* 0x000ea800000e0000 */
[----:B------:R-:W-:Y:S04]  /*0a90*/  SHFL.DOWN PT, R23, R5, 0x1, 0x1f ;  /* 0x08201f0005177f89 */ /* 0x000fe800000e0000 */
[----:B------:R-:W3:Y:S01]  /*0aa0*/  SHFL.DOWN PT, R22, R4, 0x1, 0x1f ;  /* 0x08201f0004167f89 */ /* 0x000ee200000e0000 */
[----:B-1----:R-:W-:Y:S02]  /*0ab0*/  DADD R10, R14, R10 ;  /* 0x000000000e0a7229 */ /* 0x002fe4000000000a */
[----:B0-----:R-:W-:-:S02]  /*0ac0*/  DADD R12, R8, R12 ;  /* 0x00000000080c7229 */ /* 0x001fc4000000000c */
[----:B--2---:R-:W-:Y:S02]  /*0ad0*/  DADD R16, R6, R16 ;  /* 0x0000000006107229 */ /* 0x004fe40000000010 */
[----:B---3--:R-:W-:Y:S01]  /*0ae0*/  DADD R22, R4, R22 ;  /* 0x0000000004167229 */ /* 0x008fe20000000016 */
[----:B------:R-:W-:Y:S10]  /*0af0*/  @P0 BRA `(.L_x_30) ;  /* 0x0000000000540947 */ /* 0x000ff40003800000 */
[----:B------:R-:W0:Y:S01]  /*0b00*/  S2UR UR8, SR_CgaCtaId ;  /* 0x00000000000879c3 */ /* 0x000e220000008800 */
[----:B------:R-:W-:Y:S02]  /*0b10*/  UMOV UR4, 0x400 ;  /* 0x0000040000047882 */ /* 0x000fe40000000000 */
[----:B------:R-:W-:Y:S02]  /*0b20*/  UIADD3 UR5, UPT, UPT, UR4, 0x100, URZ ;  /* 0x0000010004057890 */ /* 0x000fe4000fffe0ff */
[----:B------:R-:W-:Y:S02]  /*0b30*/  UIADD3 UR6, UPT, UPT, UR4, 0x200, URZ ;  /* 0x0000020004067890 */ /* 0x000fe4000fffe0ff */
[----:B------:R-:W-:Y:S02]  /*0b40*/  UIADD3 UR7, UPT, UPT, UR4, 0x300, URZ ;  /* 0x0000030004077890 */ /* 0x000fe4000fffe0ff */
[----:B0-----:R-:W-:Y:S02]  /*0b50*/  ULEA UR9, UR8, UR4, 0x18 ;  /* 0x0000000408097291 */ /* 0x001fe4000f8ec0ff */
[----:B------:R-:W-:-:S02]  /*0b60*/  UIADD3 UR4, UPT, UPT, UR4, 0x400, URZ ;  /* 0x0000040004047890 */ /* 0x000fc4000fffe0ff */
[----:B------:R-:W-:Y:S02]  /*0b70*/  ULEA UR5, UR8, UR5, 0x18 ;  /* 0x0000000508057291 */ /* 0x000fe4000f8ec0ff */
[----:B------:R-:W-:Y:S01]  /*0b80*/  ULEA UR6, UR8, UR6, 0x18 ;  /* 0x0000000608067291 */ /* 0x000fe2000f8ec0ff */
[C---:B------:R-:W-:Y:S01]  /*0b90*/  LEA.HI R3, R2.reuse, UR9, RZ, 0x1e ;  /* 0x0000000902037c11 */ /* 0x040fe2000f8ff0ff */
[----:B------:R-:W-:Y:S02]  /*0ba0*/  ULEA UR7, UR8, UR7, 0x18 ;  /* 0x0000000708077291 */ /* 0x000fe4000f8ec0ff */
[----:B------:R-:W-:Y:S01]  /*0bb0*/  ULEA UR4, UR8, UR4, 0x18 ;  /* 0x0000000408047291 */ /* 0x000fe2000f8ec0ff */
[C---:B------:R-:W-:Y:S01]  /*0bc0*/  LEA.HI R5, R2.reuse, UR5, RZ, 0x1e ;  /* 0x0000000502057c11 */ /* 0x040fe2000f8ff0ff */
[----:B------:R0:W-:Y:S01]  /*0bd0*/  STS.64 [R3], R10 ;  /* 0x0000000a03007388 */ /* 0x0001e20000000a00 */
[C---:B------:R-:W-:Y:S02]  /*0be0*/  LEA.HI R7, R2.reuse, UR6, RZ, 0x1e ;  /* 0x0000000602077c11 */ /* 0x040fe4000f8ff0ff */
[C---:B------:R-:W-:Y:S01]  /*0bf0*/  LEA.HI R9, R2.reuse, UR7, RZ, 0x1e ;  /* 0x0000000702097c11 */ /* 0x040fe2000f8ff0ff */
[----:B------:R0:W-:Y:S01]  /*0c00*/  STS.64 [R5], R12 ;  /* 0x0000000c05007388 */ /* 0x0001e20000000a00 */
[----:B------:R-:W-:-:S03]  /*0c10*/  LEA.HI R15, R2, UR4, RZ, 0x1e ;  /* 0x00000004020f7c11 */ /* 0x000fc6000f8ff0ff */
[----:B------:R0:W-:Y:S04]  /*0c20*/  STS.64 [R7], R16 ;  /* 0x0000001007007388 */ /* 0x0001e80000000a00 */
[----:B------:R0:W-:Y:S04]  /*0c30*/  STS.64 [R9], R22 ;  /* 0x0000001609007388 */ /* 0x0001e80000000a00 */
[----:B------:R0:W-:Y:S02]  /*0c40*/  STS.64 [R15], R18 ;  /* 0x000000120f007388 */ /* 0x0001e40000000a00 */
.L_x_30:
[----:B------:R-:W-:Y:S05]  /*0c50*/  BSYNC.RECONVERGENT B0 ;  /* 0x0000000000007941 */ /* 0x000fea0003800200 */
.L_x_29:
[----:B------:R-:W-:Y:S06]  /*0c60*/  BAR.SYNC.DEFER_BLOCKING 0x0 ;  /* 0x0000000000007b1d */ /* 0x000fec0000010000 */
[----:B------:R-:W-:Y:S05]  /*0c70*/  @P1 EXIT ;  /* 0x000000000000194d */ /* 0x000fea0003800000 */
[----:B------:R-:W-:Y:S01]  /*0c80*/  ISETP.GE.U32.AND P0, PT, R35, 0x20, PT ;  /* 0x000000202300780c */ /* 0x000fe20003f06070 */
[----:B0-----:R-:W-:Y:S01]  /*0c90*/  IMAD.MOV.U32 R3, RZ, RZ, RZ ;  /* 0x000000ffff037224 */ /* 0x001fe200078e00ff */
[----:B------:R-:W-:Y:S01]  /*0ca0*/  CS2R R26, SRZ ;  /* 0x00000000001a7805 */ /* 0x000fe2000001ff00 */
[----:B------:R-:W-:Y:S01]  /*0cb0*/  IMAD.MOV.U32 R25, RZ, RZ, RZ ;  /* 0x000000ffff197224 */ /* 0x000fe200078e00ff */
[----:B------:R-:W-:Y:S02]  /*0cc0*/  CS2R R28, SRZ ;  /* 0x00000000001c7805 */ /* 0x000fe4000001ff00 */
[----:B------:R-:W-:Y:S02]  /*0cd0*/  CS2R R30, SRZ ;  /* 0x00000000001e7805 */ /* 0x000fe4000001ff00 */
[----:B------:R-:W-:-:S05]  /*0ce0*/  CS2R R32, SRZ ;  /* 0x0000000000207805 */ /* 0x000fca000001ff00 */
[----:B------:R-:W-:Y:S05]  /*0cf0*/  @!P0 BRA `(.L_x_31) ;  /* 0x0000001400448947 */ /* 0x000fea0003800000 */
[----:B------:R-:W0:Y:S01]  /*0d00*/  S2UR UR5, SR_CgaCtaId ;  /* 0x00000000000579c3 */ /* 0x000e220000008800 */
[----:B------:R-:W-:Y:S01]  /*0d10*/  UMOV UR4, 0x400 ;  /* 0x0000040000047882 */ /* 0x000fe20000000000 */
[----:B------:R-:W-:-:S04]  /*0d20*/  SHF.R.U32.HI R24, RZ, 0x5, R35 ;  /* 0x00000005ff187819 */ /* 0x000fc80000011623 */
[----:B------:R-:W-:Y:S01]  /*0d30*/  ISETP.NE.AND P0, PT, R24, 0x1, PT ;  /* 0x000000011800780c */ /* 0x000fe20003f05270 */
[----:B0-----:R-:W-:-:S09]  /*0d40*/  ULEA UR4, UR5, UR4, 0x18 ;  /* 0x0000000405047291 */ /* 0x001fd2000f8ec0ff */
[----:B------:R-:W0:Y:S04]  /*0d50*/  LDS.128 R4, [UR4] ;  /* 0x00000004ff047984 */ /* 0x000e280008000c00 */
[----:B------:R-:W1:Y:S04]  /*0d60*/  LDS.128 R8, [UR4+0x100] ;  /* 0x00010004ff087984 */ /* 0x000e680008000c00 */
[----:B------:R-:W2:Y:S04]  /*0d70*/  LDS.128 R12, [UR4+0x200] ;  /* 0x00020004ff0c7984 */ /* 0x000ea80008000c00 */
[----:B------:R-:W3:Y:S04]  /*0d80*/  LDS.128 R16, [UR4+0x300] ;  /* 0x00030004ff107984 */ /* 0x000ee80008000c00 */
[----:B------:R-:W4:Y:S01]  /*0d90*/  LDS.128 R20, [UR4+0x400] ;  /* 0x00040004ff147984 */ /* 0x000f220008000c00 */
[----:B0-----:R-:W-:-:S02]  /*0da0*/  DADD R26, RZ, R4 ;  /* 0x00000000ff1a7229 */ /* 0x001fc40000000004 */
[----:B-1----:R-:W-:Y:S02]  /*0db0*/  DADD R28, RZ, R8 ;  /* 0x00000000ff1c7229 */ /* 0x002fe40000000008 */
[----:B--2---:R-:W-:Y:S02]  /*0dc0*/  DADD R30, RZ, R12 ;  /* 0x00000000ff1e7229 */ /* 0x004fe4000000000c */
[----:B---3--:R-:W-:Y:S01]  /*0dd0*/  DADD R32, RZ, R16 ;  /* 0x00000000ff207229 */ /* 0x008fe20000000010 */
[----:B----4-:R-:W-:Y:S02]  /*0de0*/  IMAD.MOV.U32 R3, RZ, RZ, R20 ;  /* 0x000000ffff037224 */ /* 0x010fe400078e0014 */
[----:B------:R-:W-:Y:S01]  /*0df0*/  IMAD.MOV.U32 R25, RZ, RZ, R21 ;  /* 0x000000ffff197224 */ /* 0x000fe200078e0015 */
[----:B------:R-:W-:Y:S07]  /*0e00*/  @!P0 BRA `(.L_x_31) ;  /* 0x0000001400008947 */ /* 0x000fee0003800000 */
[----:B------:R-:W-:Y:S01]  /*0e10*/  ISETP.NE.AND P0, PT, R24, 0x2, PT ;  /* 0x000000021800780c */ /* 0x000fe20003f05270 */
[----:B------:R-:W-:Y:S01]  /*0e20*/  DADD R26, R26, R6 ;  /* 0x000000001a1a7229 */ /* 0x000fe20000000006 */
[----:B------:R-:W-:Y:S01]  /*0e30*/  IADD3 R3, P1, PT, R3, R22, RZ ;  /* 0x0000001603037210 */ /* 0x000fe20007f3e0ff */
[----:B------:R-:W-:Y:S02]  /*0e40*/  DADD R28, R28, R10 ;  /* 0x000000001c1c7229 */ /* 0x000fe4000000000a */
[----:B------:R-:W-:Y:S02]  /*0e50*/  DADD R30, R30, R14 ;  /* 0x000000001e1e7229 */ /* 0x000fe4000000000e */
[----:B------:R-:W-:Y:S01]  /*0e60*/  DADD R32, R32, R18 ;  /* 0x0000000020207229 */ /* 0x000fe20000000012 */
[----:B------:R-:W-:-:S05]  /*0e70*/  IMAD.X R25, R25, 0x1, R23, P1 ;  /* 0x0000000119197824 */ /* 0x000fca00008e0617 */
[----:B------:R-:W-:Y:S05]  /*0e80*/  @!P0 BRA `(.L_x_31) ;  /* 0x0000001000e08947 */ /* 0x000fea0003800000 */
[----:B------:R-:W0:Y:S04]  /*0e90*/  LDS.128 R12, [UR4+0x410] ;  /* 0x00041004ff0c7984 */ /* 0x000e280008000c00 */
[----:B------:R-:W1:Y:S04]  /*0ea0*/  LDS.128 R4, [UR4+0x10] ;  /* 0x00001004ff047984 */ /* 0x000e680008000c00 */
[----:B------:R-:W2:Y:S04]  /*0eb0*/  LDS.128 R8, [UR4+0x110] ;  /* 0x00011004ff087984 */ /* 0x000ea80008000c00 */
[----:B------:R-:W3:Y:S04]  /*0ec0*/  LDS.128 R16, [UR4+0x210] ;  /* 0x00021004ff107984 */ /* 0x000ee80008000c00 */
[----:B------:R-:W4:Y:S01]  /*0ed0*/  LDS.128 R20, [UR4+0x310] ;  /* 0x00031004ff147984 */ /* 0x000f220008000c00 */
[----:B0-----:R-:W-:Y:S01]  /*0ee0*/  IADD3 R3, P0, PT, R12, R3, RZ ;  /* 0x000000030c037210 */ /* 0x001fe20007f1e0ff */
[----:B-1----:R-:W-:-:S04]  /*0ef0*/  DADD R26, R26, R4 ;  /* 0x000000001a1a7229 */ /* 0x002fc80000000004 */
[----:B------:R-:W-:Y:S01]  /*0f00*/  IMAD.X R25, R13, 0x1, R25, P0 ;  /* 0x000000010d197824 */ /* 0x000fe200000e0619 */
[----:B------:R-:W-:Y:S01]  /*0f10*/  ISETP.NE.AND P0, PT, R24, 0x3, PT ;  /* 0x000000031800780c */ /* 0x000fe20003f05270 */
[----:B--2---:R-:W-:Y:S02]  /*0f20*/  DADD R28, R28, R8 ;  /* 0x000000001c1c7229 */ /* 0x004fe40000000008 */
[----:B---3--:R-:W-:Y:S02]  /*0f30*/  DADD R30, R30, R16 ;  /* 0x000000001e1e7229 */ /* 0x008fe40000000010 */
[----:B----4-:R-:W-:-:S08]  /*0f40*/  DADD R32, R32, R20 ;  /* 0x0000000020207229 */ /* 0x010fd00000000014 */
[----:B------:R-:W-:Y:S05]  /*0f50*/  @!P0 BRA `(.L_x_31) ;  /* 0x0000001000ac8947 */ /* 0x000fea0003800000 */
        /* <DEDUP_REMOVED lines=281> */
[----:B------:R-:W0:Y:S01]  /*20f0*/  LDS.128 R4, [UR4+0xf0] ;  /* 0x0000f004ff047984 */ /* 0x000e220008000c00 */
[----:B------:R-:W-:-:S03]  /*2100*/  ISETP.NE.AND P0, PT, R24, 0x1f, PT ;  /* 0x0000001f1800780c */ /* 0x000fc60003f05270 */
[----:B------:R-:W1:Y:S04]  /*2110*/  LDS.128 R8, [UR4+0x1f0] ;  /* 0x0001f004ff087984 */ /* 0x000e680008000c00 */
[----:B------:R-:W2:Y:S04]  /*2120*/  LDS.128 R12, [UR4+0x2f0] ;  /* 0x0002f004ff0c7984 */ /* 0x000ea80008000c00 */
[----:B------:R-:W3:Y:S04]  /*2130*/  LDS.128 R16, [UR4+0x3f0] ;  /* 0x0003f004ff107984 */ /* 0x000ee80008000c00 */
[----:B------:R-:W4:Y:S01]  /*2140*/  LDS.128 R20, [UR4+0x4f0] ;  /* 0x0004f004ff147984 */ /* 0x000f220008000c00 */
[----:B0-----:R-:W-:-:S02]  /*2150*/  DADD R26, R26, R4 ;  /* 0x000000001a1a7229 */ /* 0x001fc40000000004 */
[----:B-1----:R-:W-:Y:S02]  /*2160*/  DADD R28, R28, R8 ;  /* 0x000000001c1c7229 */ /* 0x002fe40000000008 */
[----:B--2---:R-:W-:-:S04]  /*2170*/  DADD R30, R30, R12 ;  /* 0x000000001e1e7229 */ /* 0x004fc8000000000c */
[----:B------:R-:W-:Y:S02]  /*2180*/  @P0 DADD R26, R26, R6 ;  /* 0x000000001a1a0229 */ /* 0x000fe40000000006 */
[----:B---3--:R-:W-:Y:S02]  /*2190*/  DADD R32, R32, R16 ;  /* 0x0000000020207229 */ /* 0x008fe40000000010 */
[----:B------:R-:W-:Y:S01]  /*21a0*/  @P0 DADD R28, R28, R10 ;  /* 0x000000001c1c0229 */ /* 0x000fe2000000000a */
[----:B----4-:R-:W-:Y:S01]  /*21b0*/  IADD3 R3, P1, PT, R20, R3, RZ ;  /* 0x0000000314037210 */ /* 0x010fe20007f3e0ff */
[----:B------:R-:W-:-:S03]  /*21c0*/  @P0 DADD R30, R30, R14 ;  /* 0x000000001e1e0229 */ /* 0x000fc6000000000e */
[----:B------:R-:W-:Y:S01]  /*21d0*/  @P0 IADD3 R3, P2, PT, R3, R22, RZ ;  /* 0x0000001603030210 */ /* 0x000fe20007f5e0ff */
[----:B------:R-:W-:Y:S01]  /*21e0*/  IMAD.X R25, R21, 0x1, R25, P1 ;  /* 0x0000000115197824 */ /* 0x000fe200008e0619 */
[----:B------:R-:W-:-:S03]  /*21f0*/  @P0 DADD R32, R32, R18 ;  /* 0x0000000020200229 */ /* 0x000fc60000000012 */
[----:B------:R-:W-:-:S08]  /*2200*/  @P0 IMAD.X R25, R25, 0x1, R23, P2 ;  /* 0x0000000119190824 */ /* 0x000fd000010e0617 */
.L_x_31:
[----:B------:R-:W-:-:S13]  /*2210*/  ISETP.NE.AND P0, PT, R2, RZ, PT ;  /* 0x000000ff0200720c */ /* 0x000fda0003f05270 */
[----:B------:R-:W-:Y:S05]  /*2220*/  @P0 EXIT ;  /* 0x000000000000094d */ /* 0x000fea0003800000 */
[----:B------:R-:W0:Y:S08]  /*2230*/  LDC.64 R10, c[0x0][0x390] ;  /* 0x0000e400ff0a7b82 */ /* 0x000e300000000a00 */
[----:B------:R-:W1:Y:S08]  /*2240*/  LDC.64 R8, c[0x0][0x398] ;  /* 0x0000e600ff087b82 */ /* 0x000e700000000a00 */
[----:B------:R-:W2:Y:S08]  /*2250*/  LDC.64 R12, c[0x0][0x3a0] ;  /* 0x0000e800ff0c7b82 */ /* 0x000eb00000000a00 */
[----:B------:R-:W3:Y:S01]  /*2260*/  LDC.64 R6, c[0x0][0x3a8] ;  /* 0x0000ea00ff067b82 */ /* 0x000ee20000000a00 */
[----:B0-----:R-:W-:-:S07]  /*2270*/  IMAD.WIDE.U32 R10, R0, 0x8, R10 ;  /* 0x00000008000a7825 */ /* 0x001fce00078e000a */
[----:B------:R-:W0:Y:S01]  /*2280*/  LDC.64 R4, c[0x0][0x3b0] ;  /* 0x0000ec00ff047b82 */ /* 0x000e220000000a00 */
[C---:B-1----:R-:W-:Y:S01]  /*2290*/  IMAD.WIDE.U32 R8, R0.reuse, 0x8, R8 ;  /* 0x0000000800087825 */ /* 0x042fe200078e0008 */
[----:B------:R-:W-:Y:S03]  /*22a0*/  REDG.E.ADD.F64.RN.STRONG.GPU desc[UR10][R10.64], R26 ;  /* 0x0000001a0a0079a6 */ /* 0x000fe6000c12ff0a */
[----:B------:R-:W-:Y:S01]  /*22b0*/  IMAD.MOV.U32 R24, RZ, RZ, R3 ;  /* 0x000000ffff187224 */ /* 0x000fe200078e0003 */
[----:B------:R-:W-:Y:S01]  /*22c0*/  REDG.E.ADD.F64.RN.STRONG.GPU desc[UR10][R8.64], R28 ;  /* 0x0000001c080079a6 */ /* 0x000fe2000c12ff0a */
[----:B--2---:R-:W-:-:S05]  /*22d0*/  IMAD.WIDE.U32 R12, R0, 0x8, R12 ;  /* 0x00000008000c7825 */ /* 0x004fca00078e000c */
[----:B------:R-:W-:Y:S01]  /*22e0*/  REDG.E.ADD.F64.RN.STRONG.GPU desc[UR10][R12.64], R30 ;  /* 0x0000001e0c0079a6 */ /* 0x000fe2000c12ff0a */
[----:B---3--:R-:W-:-:S05]  /*22f0*/  IMAD.WIDE.U32 R6, R0, 0x8, R6 ;  /* 0x0000000800067825 */ /* 0x008fca00078e0006 */
[----:B------:R-:W-:Y:S01]  /*2300*/  REDG.E.ADD.F64.RN.STRONG.GPU desc[UR10][R6.64], R32 ;  /* 0x00000020060079a6 */ /* 0x000fe2000c12ff0a */
[----:B0-----:R-:W-:-:S05]  /*2310*/  IMAD.WIDE.U32 R4, R0, 0x8, R4 ;  /* 0x0000000800047825 */ /* 0x001fca00078e0004 */
[----:B------:R-:W-:Y:S01]  /*2320*/  REDG.E.ADD.64.STRONG.GPU desc[UR10][R4.64], R24 ;  /* 0x000000180400798e */ /* 0x000fe2000c12e50a */
[----:B------:R-:W-:Y:S05]  /*2330*/  EXIT ;  /* 0x000000000000794d */ /* 0x000fea0003800000 */
.L_x_32:
        /* <DEDUP_REMOVED lines=12> */
.L_x_35:


//--------------------- .nv.shared.reserved.0     --------------------------
	.section	.nv.shared.reserved.0,"aw",@nobits
	.weak		__nv_reservedSMEM_offset_0_alias
	.size		__nv_reservedSMEM_offset_0_alias, 0, 64
	.other		__nv_reservedSMEM_offset_0_alias,@"STO_CUDA_RESERVED_SHARED STV_DEFAULT"
__nv_reservedSMEM_offset_0_alias:
	.zero		0
	.zero		64


//--------------------- .nv.shared._Z21accumulate_city_statsPKfPKiPdS3_S3_S3_Pxiii --------------------------
	.section	.nv.shared._Z21accumulate_city_statsPKfPKiPdS3_S3_S3_Pxiii,"aw",@nobits
	.sectionflags	@""
	.align	8
.nv.shared._Z21accumulate_city_statsPKfPKiPdS3_S3_S3_Pxiii:
	.zero		2304


//--------------------- .nv.constant0._Z19finalize_city_statsPKdS0_S0_S0_PKxPKiPdS5_S5_S5_i --------------------------
	.section	.nv.constant0._Z19finalize_city_statsPKdS0_S0_S0_PKxPKiPdS5_S5_S5_i,"a",@progbits
	.sectionflags	@""
	.align	4
.nv.constant0._Z19finalize_city_statsPKdS0_S0_S0_PKxPKiPdS5_S5_S5_i:
	.zero		980


//--------------------- .nv.constant0._Z21accumulate_city_statsPKfPKiPdS3_S3_S3_Pxiii --------------------------
	.section	.nv.constant0._Z21accumulate_city_statsPKfPKiPdS3_S3_S3_Pxiii,"a",@progbits
	.sectionflags	@""
	.align	4
.nv.constant0._Z21accumulate_city_statsPKfPKiPdS3_S3_S3_Pxiii:
	.zero		964


//--------------------- SYMBOLS --------------------------

	.type		.nv.reservedSmem.offset0,@object
	.size		.nv.reservedSmem.offset0,0x4
	.type		.nv.reservedSmem.cap,@object
	.size		.nv.reservedSmem.cap,0x4
